// auto-generated by cutlass_sweep.gemm — config: {"arch": "sm_100", "cluster_m": 1, "cluster_n": 1, "dtype": "bf16", "dtype_b": "bf16", "layout": "nn", "stages": 0, "tile_k": 32, "tile_m": 128, "tile_n": 256}
#include "cutlass/cutlass.h"
#include "cutlass/gemm/collective/collective_builder.hpp"
#include "cutlass/gemm/device/gemm_universal_adapter.h"
#include "cutlass/gemm/kernel/gemm_universal.hpp"
#include "cutlass/epilogue/collective/collective_builder.hpp"

using ElemA = cutlass::bfloat16_t;
using ElemB = cutlass::bfloat16_t;
using ElemCD = cutlass::bfloat16_t;
using Acc  = float;
using TileShape    = cute::Shape<cute::_128, cute::_256, cute::_32>;
using ClusterShape = cute::Shape<cute::_1, cute::_1, cute::_1>;

using CollectiveEpilogue = typename cutlass::epilogue::collective::CollectiveBuilder<
    cutlass::arch::Sm100, cutlass::arch::OpClassTensorOp,
    TileShape, ClusterShape,
    cutlass::epilogue::collective::EpilogueTileAuto,
    Acc, Acc,
    ElemCD, cutlass::layout::RowMajor, 128 / cutlass::sizeof_bits<ElemCD>::value,
    ElemCD, cutlass::layout::RowMajor, 128 / cutlass::sizeof_bits<ElemCD>::value,
    cutlass::epilogue::collective::EpilogueScheduleAuto
  >::CollectiveOp;

using CollectiveMainloop = typename cutlass::gemm::collective::CollectiveBuilder<
    cutlass::arch::Sm100, cutlass::arch::OpClassTensorOp,
    ElemA, cutlass::layout::RowMajor, 128 / cutlass::sizeof_bits<ElemA>::value,
    ElemB, cutlass::layout::RowMajor, 128 / cutlass::sizeof_bits<ElemB>::value,
    Acc,
    TileShape, ClusterShape,
    cutlass::gemm::collective::StageCountAutoCarveout<static_cast<int>(sizeof(typename CollectiveEpilogue::SharedStorage))>,
    cutlass::gemm::collective::KernelScheduleAuto
  >::CollectiveOp;

using GemmKernel = cutlass::gemm::kernel::GemmUniversal<
    cute::Shape<int,int,int,int>,
    CollectiveMainloop,
    CollectiveEpilogue
>;
using Gemm = cutlass::gemm::device::GemmUniversalAdapter<GemmKernel>;

// Force the device kernel symbol into the cubin without needing a host main.
auto* _anchor = &cutlass::device_kernel<GemmKernel>;


// ===== COMPILED SASS (sm_100a) =====

	.target	sm_100a

	.elftype	@"ET_EXEC"


//--------------------- .note.nv.tkinfo           --------------------------
	.section	.note.nv.tkinfo,"",@"SHT_NOTE"
	.sectionflags	@"SHF_NOTE_NV_TKINFO"
	.tkinfo
        /*0018*/ 	.word	0x00000002
        /*0030*/ 	.string	""
        /*0030*/ 	.string	"ptxas"
        /*0030*/ 	.string	"Cuda compilation tools, release 13.0, V13.0.88"
        /*0030*/ 	.string	"Build cuda_13.0.r13.0/compiler.36424714_0"
        /*0030*/ 	.string	"-arch sm_100a -m 64 "



//--------------------- .note.nv.cuinfo           --------------------------
	.section	.note.nv.cuinfo,"",@"SHT_NOTE"
	.sectionflags	@"SHF_NOTE_NV_CUINFO"
        /*0018*/ 	.short	0x0002
        /*001a*/ 	.short	0x0064
        /*001c*/ 	.short	0x0082
	.zero		2


//--------------------- .nv.info                  --------------------------
	.section	.nv.info,"",@"SHT_CUDA_INFO"
	.align	4


	//----- nvinfo : EIATTR_REGCOUNT
	.align		4
        /*0000*/ 	.byte	0x04, 0x2f
        /*0002*/ 	.short	(.L_19 - .L_18)
	.align		4
.L_18:
        /*0004*/ 	.word	index@(_ZN7cutlass13device_kernelINS_4gemm6kernel13GemmUniversalIN4cute5tupleIJiiiiEEENS1_10collective13CollectiveMmaINS1_35MainloopSm100TmaUmmaWarpSpecializedILi6ELi2ELi2ENS5_IJNS4_1CILi1EEESB_SB_EEEEENS5_IJNSA_ILi128EEENSA_ILi256EEENSA_ILi32EEEEEENS_10bfloat16_tENS5_IJlSB_lEEESI_NS5_IJSB_llEEENS4_8TiledMMAINS4_8MMA_AtomIJNS4_20SM100_MMA_F16BF16_SSISI_SI_fLi128ELi256ELNS4_4UMMA5MajorE0ELSP_1ELNSO_7ScaleInE0ELSQ_0EEEEEENS4_6LayoutISC_NS5_IJNSA_ILi0EEESU_SU_EEEEENS5_IJNS4_10UnderscoreESX_SX_EEEEENS4_13SM90_TMA_LOADENS4_14ComposedLayoutINS4_7SwizzleILi2ELi4ELi3EEENS4_18smem_ptr_flag_bitsILi16EEENST_INS5_IJNSA_ILi8EEESG_EEENS5_IJSG_SB_EEEEEEEvNS4_8identityES10_NS11_INS12_ILi3ELi4ELi3EEES15_NST_INS5_IJNSA_ILi64EEES16_EEENS5_IJSB_S1D_EEEEEEEvS1B_EENS_8epilogue10collective18CollectiveEpilogueINS1J_23Sm100TmaWarpSpecializedILi4ELi2ELi64ELb1ELb0EEEJSH_NS5_IJNST_ISE_SB_EENST_IS1D_SB_EEEEESI_SJ_SI_SJ_NS1J_6fusion15FusionCallbacksIS1N_NS1R_17LinearCombinationISI_fSI_fLNS_15FloatRoundStyleE2EEESH_S1Q_JEEENS4_5SM1004TMEM4LOAD26SM100_TMEM_LOAD_32dp32b64xES10_NS11_IS1C_S15_NST_INS5_IJS16_S1D_EEENS5_IJS1D_SB_EEEEEEENS4_39AutoVectorizingCopyWithAssumedAlignmentILi128EEENS4_14SM90_TMA_STOREES24_S26_S26_EEEvvEEEEvNT_6ParamsE)
        /*0008*/ 	.word	0x000000b9


	//----- nvinfo : EIATTR_FRAME_SIZE
	.align		4
.L_19:
        /*000c*/ 	.byte	0x04, 0x11
        /*000e*/ 	.short	(.L_21 - .L_20)
	.align		4
.L_20:
        /*0010*/ 	.word	index@($__internal_2_$__cuda_sm10x_tcgen05_guardrail_trap_unallocated_columns_being_dealloced)
        /*0014*/ 	.word	0x00000000


	//----- nvinfo : EIATTR_FRAME_SIZE
	.align		4
.L_21:
        /*0018*/ 	.byte	0x04, 0x11
        /*001a*/ 	.short	(.L_23 - .L_22)
	.align		4
.L_22:
        /*001c*/ 	.word	index@($__internal_1_$__cuda_sm10x_tcgen05_guardrail_trap_phase_invalid_during_alloc)
        /*0020*/ 	.word	0x00000000


	//----- nvinfo : EIATTR_FRAME_SIZE
	.align		4
.L_23:
        /*0024*/ 	.byte	0x04, 0x11
        /*0026*/ 	.short	(.L_25 - .L_24)
	.align		4
.L_24:
        /*0028*/ 	.word	index@($__internal_0_$__cuda_sm10x_tcgen05_guardrail_trap_col_being_dealloced_not_returned_by_alloc)
        /*002c*/ 	.word	0x00000000


	//----- nvinfo : EIATTR_FRAME_SIZE
	.align		4
.L_25:
        /*0030*/ 	.byte	0x04, 0x11
        /*0032*/ 	.short	(.L_27 - .L_26)
	.align		4
.L_26:
        /*0034*/ 	.word	index@(_ZN7cutlass13device_kernelINS_4gemm6kernel13GemmUniversalIN4cute5tupleIJiiiiEEENS1_10collective13CollectiveMmaINS1_35MainloopSm100TmaUmmaWarpSpecializedILi6ELi2ELi2ENS5_IJNS4_1CILi1EEESB_SB_EEEEENS5_IJNSA_ILi128EEENSA_ILi256EEENSA_ILi32EEEEEENS_10bfloat16_tENS5_IJlSB_lEEESI_NS5_IJSB_llEEENS4_8TiledMMAINS4_8MMA_AtomIJNS4_20SM100_MMA_F16BF16_SSISI_SI_fLi128ELi256ELNS4_4UMMA5MajorE0ELSP_1ELNSO_7ScaleInE0ELSQ_0EEEEEENS4_6LayoutISC_NS5_IJNSA_ILi0EEESU_SU_EEEEENS5_IJNS4_10UnderscoreESX_SX_EEEEENS4_13SM90_TMA_LOADENS4_14ComposedLayoutINS4_7SwizzleILi2ELi4ELi3EEENS4_18smem_ptr_flag_bitsILi16EEENST_INS5_IJNSA_ILi8EEESG_EEENS5_IJSG_SB_EEEEEEEvNS4_8identityES10_NS11_INS12_ILi3ELi4ELi3EEES15_NST_INS5_IJNSA_ILi64EEES16_EEENS5_IJSB_S1D_EEEEEEEvS1B_EENS_8epilogue10collective18CollectiveEpilogueINS1J_23Sm100TmaWarpSpecializedILi4ELi2ELi64ELb1ELb0EEEJSH_NS5_IJNST_ISE_SB_EENST_IS1D_SB_EEEEESI_SJ_SI_SJ_NS1J_6fusion15FusionCallbacksIS1N_NS1R_17LinearCombinationISI_fSI_fLNS_15FloatRoundStyleE2EEESH_S1Q_JEEENS4_5SM1004TMEM4LOAD26SM100_TMEM_LOAD_32dp32b64xES10_NS11_IS1C_S15_NST_INS5_IJS16_S1D_EEENS5_IJS1D_SB_EEEEEEENS4_39AutoVectorizingCopyWithAssumedAlignmentILi128EEENS4_14SM90_TMA_STOREES24_S26_S26_EEEvvEEEEvNT_6ParamsE)
        /*0038*/ 	.word	0x00000000


	//----- nvinfo : EIATTR_MIN_STACK_SIZE
	.align		4
.L_27:
        /*003c*/ 	.byte	0x04, 0x12
        /*003e*/ 	.short	(.L_29 - .L_28)
	.align		4
.L_28:
        /*0040*/ 	.word	index@(_ZN7cutlass13device_kernelINS_4gemm6kernel13GemmUniversalIN4cute5tupleIJiiiiEEENS1_10collective13CollectiveMmaINS1_35MainloopSm100TmaUmmaWarpSpecializedILi6ELi2ELi2ENS5_IJNS4_1CILi1EEESB_SB_EEEEENS5_IJNSA_ILi128EEENSA_ILi256EEENSA_ILi32EEEEEENS_10bfloat16_tENS5_IJlSB_lEEESI_NS5_IJSB_llEEENS4_8TiledMMAINS4_8MMA_AtomIJNS4_20SM100_MMA_F16BF16_SSISI_SI_fLi128ELi256ELNS4_4UMMA5MajorE0ELSP_1ELNSO_7ScaleInE0ELSQ_0EEEEEENS4_6LayoutISC_NS5_IJNSA_ILi0EEESU_SU_EEEEENS5_IJNS4_10UnderscoreESX_SX_EEEEENS4_13SM90_TMA_LOADENS4_14ComposedLayoutINS4_7SwizzleILi2ELi4ELi3EEENS4_18smem_ptr_flag_bitsILi16EEENST_INS5_IJNSA_ILi8EEESG_EEENS5_IJSG_SB_EEEEEEEvNS4_8identityES10_NS11_INS12_ILi3ELi4ELi3EEES15_NST_INS5_IJNSA_ILi64EEES16_EEENS5_IJSB_S1D_EEEEEEEvS1B_EENS_8epilogue10collective18CollectiveEpilogueINS1J_23Sm100TmaWarpSpecializedILi4ELi2ELi64ELb1ELb0EEEJSH_NS5_IJNST_ISE_SB_EENST_IS1D_SB_EEEEESI_SJ_SI_SJ_NS1J_6fusion15FusionCallbacksIS1N_NS1R_17LinearCombinationISI_fSI_fLNS_15FloatRoundStyleE2EEESH_S1Q_JEEENS4_5SM1004TMEM4LOAD26SM100_TMEM_LOAD_32dp32b64xES10_NS11_IS1C_S15_NST_INS5_IJS16_S1D_EEENS5_IJS1D_SB_EEEEEEENS4_39AutoVectorizingCopyWithAssumedAlignmentILi128EEENS4_14SM90_TMA_STOREES24_S26_S26_EEEvvEEEEvNT_6ParamsE)
        /*0044*/ 	.word	0x00000000
.L_29:


//--------------------- .nv.compat                --------------------------
	.section	.nv.compat,"",@"SHT_CUDA_COMPAT_INFO"
	.align	4
        /*0000*/ 	.byte	0x02, 0x09, 0x01, 0x00, 0x02, 0x02, 0x02, 0x00, 0x02, 0x05, 0x05, 0x00, 0x03, 0x07, 0x01, 0x01
        /*0010*/ 	.byte	0x02, 0x03, 0x01, 0x00, 0x02, 0x06, 0x01, 0x00, 0x04, 0x0b, 0x08, 0x00, 0x09, 0x00, 0x00, 0x00
        /*0020*/ 	.byte	0x00, 0x00, 0x00, 0x00


//--------------------- .nv.info._ZN7cutlass13device_kernelINS_4gemm6kernel13GemmUniversalIN4cute5tupleIJiiiiEEENS1_10collective13CollectiveMmaINS1_35MainloopSm100TmaUmmaWarpSpecializedILi6ELi2ELi2ENS5_IJNS4_1CILi1EEESB_SB_EEEEENS5_IJNSA_ILi128EEENSA_ILi256EEENSA_ILi32EEEEEENS_10bfloat16_tENS5_IJlSB_lEEESI_NS5_IJSB_llEEENS4_8TiledMMAINS4_8MMA_AtomIJNS4_20SM100_MMA_F16BF16_SSISI_SI_fLi128ELi256ELNS4_4UMMA5MajorE0ELSP_1ELNSO_7ScaleInE0ELSQ_0EEEEEENS4_6LayoutISC_NS5_IJNSA_ILi0EEESU_SU_EEEEENS5_IJNS4_10UnderscoreESX_SX_EEEEENS4_13SM90_TMA_LOADENS4_14ComposedLayoutINS4_7SwizzleILi2ELi4ELi3EEENS4_18smem_ptr_flag_bitsILi16EEENST_INS5_IJNSA_ILi8EEESG_EEENS5_IJSG_SB_EEEEEEEvNS4_8identityES10_NS11_INS12_ILi3ELi4ELi3EEES15_NST_INS5_IJNSA_ILi64EEES16_EEENS5_IJSB_S1D_EEEEEEEvS1B_EENS_8epilogue10collective18CollectiveEpilogueINS1J_23Sm100TmaWarpSpecializedILi4ELi2ELi64ELb1ELb0EEEJSH_NS5_IJNST_ISE_SB_EENST_IS1D_SB_EEEEESI_SJ_SI_SJ_NS1J_6fusion15FusionCallbacksIS1N_NS1R_17LinearCombinationISI_fSI_fLNS_15FloatRoundStyleE2EEESH_S1Q_JEEENS4_5SM1004TMEM4LOAD26SM100_TMEM_LOAD_32dp32b64xES10_NS11_IS1C_S15_NST_INS5_IJS16_S1D_EEENS5_IJS1D_SB_EEEEEEENS4_39AutoVectorizingCopyWithAssumedAlignmentILi128EEENS4_14SM90_TMA_STOREES24_S26_S26_EEEvvEEEEvNT_6ParamsE --------------------------
	.section	.nv.info._ZN7cutlass13device_kernelINS_4gemm6kernel13GemmUniversalIN4cute5tupleIJiiiiEEENS1_10collective13CollectiveMmaINS1_35MainloopSm100TmaUmmaWarpSpecializedILi6ELi2ELi2ENS5_IJNS4_1CILi1EEESB_SB_EEEEENS5_IJNSA_ILi128EEENSA_ILi256EEENSA_ILi32EEEEEENS_10bfloat16_tENS5_IJlSB_lEEESI_NS5_IJSB_llEEENS4_8TiledMMAINS4_8MMA_AtomIJNS4_20SM100_MMA_F16BF16_SSISI_SI_fLi128ELi256ELNS4_4UMMA5MajorE0ELSP_1ELNSO_7ScaleInE0ELSQ_0EEEEEENS4_6LayoutISC_NS5_IJNSA_ILi0EEESU_SU_EEEEENS5_IJNS4_10UnderscoreESX_SX_EEEEENS4_13SM90_TMA_LOADENS4_14ComposedLayoutINS4_7SwizzleILi2ELi4ELi3EEENS4_18smem_ptr_flag_bitsILi16EEENST_INS5_IJNSA_ILi8EEESG_EEENS5_IJSG_SB_EEEEEEEvNS4_8identityES10_NS11_INS12_ILi3ELi4ELi3EEES15_NST_INS5_IJNSA_ILi64EEES16_EEENS5_IJSB_S1D_EEEEEEEvS1B_EENS_8epilogue10collective18CollectiveEpilogueINS1J_23Sm100TmaWarpSpecializedILi4ELi2ELi64ELb1ELb0EEEJSH_NS5_IJNST_ISE_SB_EENST_IS1D_SB_EEEEESI_SJ_SI_SJ_NS1J_6fusion15FusionCallbacksIS1N_NS1R_17LinearCombinationISI_fSI_fLNS_15FloatRoundStyleE2EEESH_S1Q_JEEENS4_5SM1004TMEM4LOAD26SM100_TMEM_LOAD_32dp32b64xES10_NS11_IS1C_S15_NST_INS5_IJS16_S1D_EEENS5_IJS1D_SB_EEEEEEENS4_39AutoVectorizingCopyWithAssumedAlignmentILi128EEENS4_14SM90_TMA_STOREES24_S26_S26_EEEvvEEEEvNT_6ParamsE,"",@"SHT_CUDA_INFO"
	.sectionflags	@""
	.align	4


	//----- nvinfo : EIATTR_CUDA_API_VERSION
	.align		4
        /*0000*/ 	.byte	0x04, 0x37
        /*0002*/ 	.short	(.L_31 - .L_30)
.L_30:
        /*0004*/ 	.word	0x00000082


	//----- nvinfo : EIATTR_KPARAM_INFO
	.align		4
.L_31:
        /*0008*/ 	.byte	0x04, 0x17
        /*000a*/ 	.short	(.L_33 - .L_32)
.L_32:
        /*000c*/ 	.word	0x00000000
        /*0010*/ 	.short	0x0000
        /*0012*/ 	.short	0x0000
        /*0014*/ 	.byte	0x00, 0xf0, 0x01, 0x20


	//----- nvinfo : EIATTR_AT_ENTRY_FRAGMENTS
	.align		4
.L_33:
        /*0018*/ 	.byte	0x04, 0x4f
        /*001a*/ 	.short	(.L_35 - .L_34)


	//   ....[0]....
.L_34:
        /*001c*/ 	.word	0x00000006


	//----- nvinfo : EIATTR_RESERVED_SMEM_USED
	.align		4
.L_35:
        /*0020*/ 	.byte	0x01, 0x41
	.zero		2


	//----- nvinfo : EIATTR_SPARSE_MMA_MASK
	.align		4
        /*0024*/ 	.byte	0x03, 0x50
        /*0026*/ 	.short	0x0000


	//----- nvinfo : EIATTR_TCGEN05_1CTA_USED
	.align		4
        /*0028*/ 	.byte	0x01, 0x51
	.zero		2


	//----- nvinfo : EIATTR_MAXREG_COUNT
	.align		4
        /*002c*/ 	.byte	0x03, 0x1b
        /*002e*/ 	.short	0x00ff


	//----- nvinfo : EIATTR_NUM_BARRIERS
	.align		4
        /*0030*/ 	.byte	0x02, 0x4c
        /*0032*/ 	.byte	0x07
	.zero		1


	//----- nvinfo : EIATTR_EXTERNS
	.align		4
        /*0034*/ 	.byte	0x04, 0x0f
        /*0036*/ 	.short	(.L_37 - .L_36)


	//   ....[0]....
	.align		4
.L_36:
        /*0038*/ 	.word	index@(__assertfail)


	//----- nvinfo : EIATTR_MERCURY_ISA_VERSION
	.align		4
.L_37:
        /*003c*/ 	.byte	0x03, 0x5f
        /*003e*/ 	.short	0x0101


	//----- nvinfo : EIATTR_INT_WARP_WIDE_INSTR_OFFSETS
	.align		4
        /*0040*/ 	.byte	0x04, 0x31
        /*0042*/ 	.short	(.L_39 - .L_38)


	//   ....[0]....
.L_38:
        /*0044*/ 	.word	0x00002010


	//   ....[1]....
        /*0048*/ 	.word	0x00003980


	//   ....[2]....
        /*004c*/ 	.word	0x000039a0


	//   ....[3]....
        /*0050*/ 	.word	0x000039d0


	//   ....[4]....
        /*0054*/ 	.word	0x00004310


	//   ....[5]....
        /*0058*/ 	.word	0x00004380


	//   ....[6]....
        /*005c*/ 	.word	0x00004470


	//   ....[7]....
        /*0060*/ 	.word	0x000044f0


	//   ....[8]....
        /*0064*/ 	.word	0x00004600


	//   ....[9]....
        /*0068*/ 	.word	0x00004690


	//   ....[10]....
        /*006c*/ 	.word	0x00004870


	//   ....[11]....
        /*0070*/ 	.word	0x000049d0


	//----- nvinfo : EIATTR_COOP_GROUP_MASK_REGIDS
	.align		4
.L_39:
        /*0074*/ 	.byte	0x04, 0x29
        /*0076*/ 	.short	(.L_41 - .L_40)


	//   ....[0]....
.L_40:
        /*0078*/ 	.word	0xffffffff


	//   ....[1]....
        /*007c*/ 	.word	0xffffffff


	//   ....[2]....
        /*0080*/ 	.word	0xffffffff


	//   ....[3]....
        /*0084*/ 	.word	0xffffffff


	//   ....[4]....
        /*0088*/ 	.word	0xffffffff


	//   ....[5]....
        /*008c*/ 	.word	0xffffffff


	//   ....[6]....
        /*0090*/ 	.word	0xffffffff


	//   ....[7]....
        /*0094*/ 	.word	0xffffffff


	//   ....[8]....
        /*0098*/ 	.word	0xffffffff


	//   ....[9]....
        /*009c*/ 	.word	0xffffffff


	//   ....[10]....
        /*00a0*/ 	.word	0xffffffff


	//   ....[11]....
        /*00a4*/ 	.word	0xffffffff


	//   ....[12]....
        /*00a8*/ 	.word	0xffffffff


	//----- nvinfo : EIATTR_COOP_GROUP_INSTR_OFFSETS
	.align		4
.L_41:
        /*00ac*/ 	.byte	0x04, 0x28
        /*00ae*/ 	.short	(.L_43 - .L_42)


	//   ....[0]....
.L_42:
        /*00b0*/ 	.word	0x00000090


	//   ....[1]....
        /*00b4*/ 	.word	0x000004d0


	//   ....[2]....
        /*00b8*/ 	.word	0x00000680


	//   ....[3]....
        /*00bc*/ 	.word	0x00000820


	//   ....[4]....
        /*00c0*/ 	.word	0x00000920


	//   ....[5]....
        /*00c4*/ 	.word	0x00000a90


	//   ....[6]....
        /*00c8*/ 	.word	0x00000bf0


	//   ....[7]....
        /*00cc*/ 	.word	0x00001ef0


	//   ....[8]....
        /*00d0*/ 	.word	0x00002df0


	//   ....[9]....
        /*00d4*/ 	.word	0x00003000


	//   ....[10]....
        /*00d8*/ 	.word	0x00003030


	//   ....[11]....
        /*00dc*/ 	.word	0x00003860


	//   ....[12]....
        /*00e0*/ 	.word	0x00003a90


	//----- nvinfo : EIATTR_VRC_CTA_INIT_COUNT
	.align		4
.L_43:
        /*00e4*/ 	.byte	0x02, 0x4a
        /*00e6*/ 	.byte	0x80
	.zero		1


	//----- nvinfo : EIATTR_SYSCALL_OFFSETS
	.align		4
        /*00e8*/ 	.byte	0x04, 0x46
        /*00ea*/ 	.short	(.L_45 - .L_44)


	//   ....[0]....
.L_44:
        /*00ec*/ 	.word	0x00005480


	//   ....[1]....
        /*00f0*/ 	.word	0x00005570


	//   ....[2]....
        /*00f4*/ 	.word	0x00005ef0


	//   ....[3]....
        /*00f8*/ 	.word	0x00007340


	//   ....[4]....
        /*00fc*/ 	.word	0x00008760


	//   ....[5]....
        /*0100*/ 	.word	0x00009b70


	//----- nvinfo : EIATTR_MBARRIER_INSTR_OFFSETS
	.align		4
.L_45:
        /*0104*/ 	.byte	0x04, 0x39
        /*0106*/ 	.short	(.L_47 - .L_46)


	//   ....[0]....
.L_46:
        /*0108*/ 	.word	0x000005b0
        /*010c*/ 	.word	0x000000ff
        /*0110*/ 	.word	0x00000000
        /*0114*/ 	.short	0x0100
        /*0116*/ 	.byte	0x05
	.zero		1


	//   ....[1]....
        /*0118*/ 	.word	0x000005c0
        /*011c*/ 	.word	0x000000ff
        /*0120*/ 	.word	0x00000030
        /*0124*/ 	.short	0x0100
        /*0126*/ 	.byte	0x05
	.zero		1


	//   ....[2]....
        /*0128*/ 	.word	0x000005d0
        /*012c*/ 	.word	0x000000ff
        /*0130*/ 	.word	0x00000008
        /*0134*/ 	.short	0x0100
        /*0136*/ 	.byte	0x05
	.zero		1


	//   ....[3]....
        /*0138*/ 	.word	0x000005e0
        /*013c*/ 	.word	0x000000ff
        /*0140*/ 	.word	0x00000038
        /*0144*/ 	.short	0x0100
        /*0146*/ 	.byte	0x05
	.zero		1


	//   ....[4]....
        /*0148*/ 	.word	0x000005f0
        /*014c*/ 	.word	0x000000ff
        /*0150*/ 	.word	0x00000010
        /*0154*/ 	.short	0x0100
        /*0156*/ 	.byte	0x05
	.zero		1


	//   ....[5]....
        /*0158*/ 	.word	0x00000600
        /*015c*/ 	.word	0x000000ff
        /*0160*/ 	.word	0x00000040
        /*0164*/ 	.short	0x0100
        /*0166*/ 	.byte	0x05
	.zero		1


	//   ....[6]....
        /*0168*/ 	.word	0x00000610
        /*016c*/ 	.word	0x000000ff
        /*0170*/ 	.word	0x00000018
        /*0174*/ 	.short	0x0100
        /*0176*/ 	.byte	0x05
	.zero		1


	//   ....[7]....
        /*0178*/ 	.word	0x00000620
        /*017c*/ 	.word	0x000000ff
        /*0180*/ 	.word	0x00000048
        /*0184*/ 	.short	0x0100
        /*0186*/ 	.byte	0x05
	.zero		1


	//   ....[8]....
        /*0188*/ 	.word	0x00000630
        /*018c*/ 	.word	0x000000ff
        /*0190*/ 	.word	0x00000020
        /*0194*/ 	.short	0x0100
        /*0196*/ 	.byte	0x05
	.zero		1


	//   ....[9]....
        /*0198*/ 	.word	0x00000640
        /*019c*/ 	.word	0x000000ff
        /*01a0*/ 	.word	0x00000050
        /*01a4*/ 	.short	0x0100
        /*01a6*/ 	.byte	0x05
	.zero		1


	//   ....[10]....
        /*01a8*/ 	.word	0x00000650
        /*01ac*/ 	.word	0x000000ff
        /*01b0*/ 	.word	0x00000028
        /*01b4*/ 	.short	0x0100
        /*01b6*/ 	.byte	0x05
	.zero		1


	//   ....[11]....
        /*01b8*/ 	.word	0x00000660
        /*01bc*/ 	.word	0x000000ff
        /*01c0*/ 	.word	0x00000058
        /*01c4*/ 	.short	0x0100
        /*01c6*/ 	.byte	0x05
	.zero		1


	//   ....[12]....
        /*01c8*/ 	.word	0x00000790
        /*01cc*/ 	.word	0x000000ff
        /*01d0*/ 	.word	0x00000060
        /*01d4*/ 	.short	0x0100
        /*01d6*/ 	.byte	0x07
	.zero		1


	//   ....[13]....
        /*01d8*/ 	.word	0x000007a0
        /*01dc*/ 	.word	0x000000ff
        /*01e0*/ 	.word	0x00000080
        /*01e4*/ 	.short	0x0100
        /*01e6*/ 	.byte	0x07
	.zero		1


	//   ....[14]....
        /*01e8*/ 	.word	0x000007b0
        /*01ec*/ 	.word	0x000000ff
        /*01f0*/ 	.word	0x00000068
        /*01f4*/ 	.short	0x0100
        /*01f6*/ 	.byte	0x07
	.zero		1


	//   ....[15]....
        /*01f8*/ 	.word	0x000007c0
        /*01fc*/ 	.word	0x000000ff
        /*0200*/ 	.word	0x00000088
        /*0204*/ 	.short	0x0100
        /*0206*/ 	.byte	0x07
	.zero		1


	//   ....[16]....
        /*0208*/ 	.word	0x000007d0
        /*020c*/ 	.word	0x000000ff
        /*0210*/ 	.word	0x00000070
        /*0214*/ 	.short	0x0100
        /*0216*/ 	.byte	0x07
	.zero		1


	//   ....[17]....
        /*0218*/ 	.word	0x000007e0
        /*021c*/ 	.word	0x000000ff
        /*0220*/ 	.word	0x00000090
        /*0224*/ 	.short	0x0100
        /*0226*/ 	.byte	0x07
	.zero		1


	//   ....[18]....
        /*0228*/ 	.word	0x000007f0
        /*022c*/ 	.word	0x000000ff
        /*0230*/ 	.word	0x00000078
        /*0234*/ 	.short	0x0100
        /*0236*/ 	.byte	0x07
	.zero		1


	//   ....[19]....
        /*0238*/ 	.word	0x00000800
        /*023c*/ 	.word	0x000000ff
        /*0240*/ 	.word	0x00000098
        /*0244*/ 	.short	0x0100
        /*0246*/ 	.byte	0x07
	.zero		1


	//   ....[20]....
        /*0248*/ 	.word	0x000008f0
        /*024c*/ 	.word	0x000000ff
        /*0250*/ 	.word	0x000000a0
        /*0254*/ 	.short	0x0100
        /*0256*/ 	.byte	0x05
	.zero		1


	//   ....[21]....
        /*0258*/ 	.word	0x00000900
        /*025c*/ 	.word	0x000000ff
        /*0260*/ 	.word	0x000000a8
        /*0264*/ 	.short	0x0100
        /*0266*/ 	.byte	0x05
	.zero		1


	//   ....[22]....
        /*0268*/ 	.word	0x00000a40
        /*026c*/ 	.word	0x000000ff
        /*0270*/ 	.word	0x000000b0
        /*0274*/ 	.short	0x0100
        /*0276*/ 	.byte	0x05
	.zero		1


	//   ....[23]....
        /*0278*/ 	.word	0x00000a50
        /*027c*/ 	.word	0x000000ff
        /*0280*/ 	.word	0x000000c0
        /*0284*/ 	.short	0x0100
        /*0286*/ 	.byte	0x05
	.zero		1


	//   ....[24]....
        /*0288*/ 	.word	0x00000a60
        /*028c*/ 	.word	0x000000ff
        /*0290*/ 	.word	0x000000b8
        /*0294*/ 	.short	0x0100
        /*0296*/ 	.byte	0x05
	.zero		1


	//   ....[25]....
        /*0298*/ 	.word	0x00000a70
        /*029c*/ 	.word	0x000000ff
        /*02a0*/ 	.word	0x000000c8
        /*02a4*/ 	.short	0x0100
        /*02a6*/ 	.byte	0x05
	.zero		1


	//   ....[26]....
        /*02a8*/ 	.word	0x00000ba0
        /*02ac*/ 	.word	0x000000ff
        /*02b0*/ 	.word	0x000000d0
        /*02b4*/ 	.short	0x0100
        /*02b6*/ 	.byte	0x07
	.zero		1


	//   ....[27]....
        /*02b8*/ 	.word	0x00000bb0
        /*02bc*/ 	.word	0x000000ff
        /*02c0*/ 	.word	0x000000e0
        /*02c4*/ 	.short	0x0100
        /*02c6*/ 	.byte	0x07
	.zero		1


	//   ....[28]....
        /*02c8*/ 	.word	0x00000bc0
        /*02cc*/ 	.word	0x000000ff
        /*02d0*/ 	.word	0x000000d8
        /*02d4*/ 	.short	0x0100
        /*02d6*/ 	.byte	0x07
	.zero		1


	//   ....[29]....
        /*02d8*/ 	.word	0x00000bd0
        /*02dc*/ 	.word	0x000000ff
        /*02e0*/ 	.word	0x000000e8
        /*02e4*/ 	.short	0x0100
        /*02e6*/ 	.byte	0x07
	.zero		1


	//   ....[30]....
        /*02e8*/ 	.word	0x00000cc0
        /*02ec*/ 	.word	0x000000ff
        /*02f0*/ 	.word	0x000000f0
        /*02f4*/ 	.short	0x0100
        /*02f6*/ 	.byte	0x05
	.zero		1


	//   ....[31]....
        /*02f8*/ 	.word	0x00000cd0
        /*02fc*/ 	.word	0x000000ff
        /*0300*/ 	.word	0x00000100
        /*0304*/ 	.short	0x0100
        /*0306*/ 	.byte	0x05
	.zero		1


	//   ....[32]....
        /*0308*/ 	.word	0x00000ce0
        /*030c*/ 	.word	0x000000ff
        /*0310*/ 	.word	0x000000f8
        /*0314*/ 	.short	0x0100
        /*0316*/ 	.byte	0x05
	.zero		1


	//   ....[33]....
        /*0318*/ 	.word	0x00000cf0
        /*031c*/ 	.word	0x000000ff
        /*0320*/ 	.word	0x00000108
        /*0324*/ 	.short	0x0100
        /*0326*/ 	.byte	0x05
	.zero		1


	//   ....[34]....
        /*0328*/ 	.word	0x000015d0
        /*032c*/ 	.word	0x00000003
        /*0330*/ 	.word	0x00000100
        /*0334*/ 	.short	0x010a
        /*0336*/ 	.byte	0xff
	.zero		1


	//   ....[35]....
        /*0338*/ 	.word	0x00001600
        /*033c*/ 	.word	0x00000003
        /*0340*/ 	.word	0x000000f0
        /*0344*/ 	.short	0x0101
        /*0346*/ 	.byte	0xff
	.zero		1


	//   ....[36]....
        /*0348*/ 	.word	0x000016d0
        /*034c*/ 	.word	0x000000ff
        /*0350*/ 	.word	0x00000030
        /*0354*/ 	.short	0x010a
        /*0356*/ 	.byte	0x08
	.zero		1


	//   ....[37]....
        /*0358*/ 	.word	0x000017a0
        /*035c*/ 	.word	0x000000ff
        /*0360*/ 	.word	0x00000030
        /*0364*/ 	.short	0x010a
        /*0366*/ 	.byte	0x29
	.zero		1


	//   ....[38]....
        /*0368*/ 	.word	0x000018f0
        /*036c*/ 	.word	0x000000ff
        /*0370*/ 	.word	0x00000030
        /*0374*/ 	.short	0x010a
        /*0376*/ 	.byte	0x08
	.zero		1


	//   ....[39]....
        /*0378*/ 	.word	0x00001af0
        /*037c*/ 	.word	0x000000ff
        /*0380*/ 	.word	0x000000a8
        /*0384*/ 	.short	0x0101
        /*0386*/ 	.byte	0x04
	.zero		1


	//   ....[40]....
        /*0388*/ 	.word	0x00001b10
        /*038c*/ 	.word	0x000000ff
        /*0390*/ 	.word	0x00000030
        /*0394*/ 	.short	0x010a
        /*0396*/ 	.byte	0x08
	.zero		1


	//   ....[41]....
        /*0398*/ 	.word	0x00001bc0
        /*039c*/ 	.word	0x000000ff
        /*03a0*/ 	.word	0x00000030
        /*03a4*/ 	.short	0x010a
        /*03a6*/ 	.byte	0x29
	.zero		1


	//   ....[42]....
        /*03a8*/ 	.word	0x00001d10
        /*03ac*/ 	.word	0x000000ff
        /*03b0*/ 	.word	0x00000030
        /*03b4*/ 	.short	0x010a
        /*03b6*/ 	.byte	0x08
	.zero		1


	//   ....[43]....
        /*03b8*/ 	.word	0x00001f20
        /*03bc*/ 	.word	0x00000002
        /*03c0*/ 	.word	0x000000b0
        /*03c4*/ 	.short	0x010a
        /*03c6*/ 	.byte	0xff
	.zero		1


	//   ....[44]....
        /*03c8*/ 	.word	0x00001fe0
        /*03cc*/ 	.word	0x00000002
        /*03d0*/ 	.word	0x00000000
        /*03d4*/ 	.short	0x0101
        /*03d6*/ 	.byte	0xff
	.zero		1


	//   ....[45]....
        /*03d8*/ 	.word	0x00002540
        /*03dc*/ 	.word	0x000000ff
        /*03e0*/ 	.word	0x00000000
        /*03e4*/ 	.short	0x010a
        /*03e6*/ 	.byte	0x05
	.zero		1


	//   ....[46]....
        /*03e8*/ 	.word	0x000025d0
        /*03ec*/ 	.word	0x000000ff
        /*03f0*/ 	.word	0x00000000
        /*03f4*/ 	.short	0x010a
        /*03f6*/ 	.byte	0x05
	.zero		1


	//   ....[47]....
        /*03f8*/ 	.word	0x00002660
        /*03fc*/ 	.word	0x000000ff
        /*0400*/ 	.word	0x00000000
        /*0404*/ 	.short	0x010a
        /*0406*/ 	.byte	0x05
	.zero		1


	//   ....[48]....
        /*0408*/ 	.word	0x000026f0
        /*040c*/ 	.word	0x000000ff
        /*0410*/ 	.word	0x00000000
        /*0414*/ 	.short	0x010a
        /*0416*/ 	.byte	0x05
	.zero		1


	//   ....[49]....
        /*0418*/ 	.word	0x00002780
        /*041c*/ 	.word	0x000000ff
        /*0420*/ 	.word	0x00000000
        /*0424*/ 	.short	0x010a
        /*0426*/ 	.byte	0x05
	.zero		1


	//   ....[50]....
        /*0428*/ 	.word	0x00002820
        /*042c*/ 	.word	0x00000000
        /*0430*/ 	.word	0x00000000
        /*0434*/ 	.short	0x010a
        /*0436*/ 	.byte	0xff
	.zero		1


	//   ....[51]....
        /*0438*/ 	.word	0x00002940
        /*043c*/ 	.word	0x00000000
        /*0440*/ 	.word	0x000000f0
        /*0444*/ 	.short	0x010a
        /*0446*/ 	.byte	0xff
	.zero		1


	//   ....[52]....
        /*0448*/ 	.word	0x000029a0
        /*044c*/ 	.word	0x00000004
        /*0450*/ 	.word	0x00000000
        /*0454*/ 	.short	0x0101
        /*0456*/ 	.byte	0xff
	.zero		1


	//   ....[53]....
        /*0458*/ 	.word	0x000029c0
        /*045c*/ 	.word	0x000000ff
        /*0460*/ 	.word	0x000000c0
        /*0464*/ 	.short	0x010a
        /*0466*/ 	.byte	0x05
	.zero		1


	//   ....[54]....
        /*0468*/ 	.word	0x00002ae0
        /*046c*/ 	.word	0x00000000
        /*0470*/ 	.word	0x000000b0
        /*0474*/ 	.short	0x010a
        /*0476*/ 	.byte	0xff
	.zero		1


	//   ....[55]....
        /*0478*/ 	.word	0x00002bf0
        /*047c*/ 	.word	0x00000000
        /*0480*/ 	.word	0x00000000
        /*0484*/ 	.short	0x0101
        /*0486*/ 	.byte	0xff
	.zero		1


	//   ....[56]....
        /*0488*/ 	.word	0x00002c80
        /*048c*/ 	.word	0x000000ff
        /*0490*/ 	.word	0x000000c0
        /*0494*/ 	.short	0x0106
        /*0496*/ 	.byte	0x05
	.zero		1


	//   ....[57]....
        /*0498*/ 	.word	0x00002ca0
        /*049c*/ 	.word	0x000000ff
        /*04a0*/ 	.word	0x000000c0
        /*04a4*/ 	.short	0x010a
        /*04a6*/ 	.byte	0x05
	.zero		1


	//   ....[58]....
        /*04a8*/ 	.word	0x00002d30
        /*04ac*/ 	.word	0x000000ff
        /*04b0*/ 	.word	0x000000c0
        /*04b4*/ 	.short	0x0106
        /*04b6*/ 	.byte	0x04
	.zero		1


	//   ....[59]....
        /*04b8*/ 	.word	0x00002d70
        /*04bc*/ 	.word	0x00000000
        /*04c0*/ 	.word	0x000000c0
        /*04c4*/ 	.short	0x010a
        /*04c6*/ 	.byte	0xff
	.zero		1


	//   ....[60]....
        /*04c8*/ 	.word	0x00003270
        /*04cc*/ 	.word	0x00000000
        /*04d0*/ 	.word	0x000000b0
        /*04d4*/ 	.short	0x010a
        /*04d6*/ 	.byte	0xff
	.zero		1


	//   ....[61]....
        /*04d8*/ 	.word	0x00003380
        /*04dc*/ 	.word	0x00000003
        /*04e0*/ 	.word	0x00000000
        /*04e4*/ 	.short	0x0101
        /*04e6*/ 	.byte	0xff
	.zero		1


	//   ....[62]....
        /*04e8*/ 	.word	0x00003390
        /*04ec*/ 	.word	0x000000ff
        /*04f0*/ 	.word	0x00000000
        /*04f4*/ 	.short	0x010a
        /*04f6*/ 	.byte	0x04
	.zero		1


	//   ....[63]....
        /*04f8*/ 	.word	0x000033b0
        /*04fc*/ 	.word	0x000000ff
        /*0500*/ 	.word	0x000000e0
        /*0504*/ 	.short	0x010a
        /*0506*/ 	.byte	0x08
	.zero		1


	//   ....[64]....
        /*0508*/ 	.word	0x00003480
        /*050c*/ 	.word	0x000000ff
        /*0510*/ 	.word	0x00000000
        /*0514*/ 	.short	0x010a
        /*0516*/ 	.byte	0x07
	.zero		1


	//   ....[65]....
        /*0518*/ 	.word	0x000035c0
        /*051c*/ 	.word	0x000000ff
        /*0520*/ 	.word	0x00000000
        /*0524*/ 	.short	0x010a
        /*0526*/ 	.byte	0x04
	.zero		1


	//   ....[66]....
        /*0528*/ 	.word	0x000037b0
        /*052c*/ 	.word	0x000000ff
        /*0530*/ 	.word	0x00000000
        /*0534*/ 	.short	0x010a
        /*0536*/ 	.byte	0x05
	.zero		1


	//   ....[67]....
        /*0538*/ 	.word	0x00003840
        /*053c*/ 	.word	0x000000ff
        /*0540*/ 	.word	0x00000000
        /*0544*/ 	.short	0x010a
        /*0546*/ 	.byte	0x07
	.zero		1


	//   ....[68]....
        /*0548*/ 	.word	0x00003cc0
        /*054c*/ 	.word	0x00000000
        /*0550*/ 	.word	0x000000b0
        /*0554*/ 	.short	0x010a
        /*0556*/ 	.byte	0xff
	.zero		1


	//   ....[69]....
        /*0558*/ 	.word	0x00003d80
        /*055c*/ 	.word	0x00000000
        /*0560*/ 	.word	0x00000000
        /*0564*/ 	.short	0x0101
        /*0566*/ 	.byte	0xff
	.zero		1


	//   ....[70]....
        /*0568*/ 	.word	0x000040a0
        /*056c*/ 	.word	0x000000ff
        /*0570*/ 	.word	0x000000a8
        /*0574*/ 	.short	0x010a
        /*0576*/ 	.byte	0x07
	.zero		1


	//   ....[71]....
        /*0578*/ 	.word	0x00004290
        /*057c*/ 	.word	0x000000ff
        /*0580*/ 	.word	0x00000080
        /*0584*/ 	.short	0x010a
        /*0586*/ 	.byte	0x07
	.zero		1


	//   ....[72]....
        /*0588*/ 	.word	0x00004410
        /*058c*/ 	.word	0x000000ff
        /*0590*/ 	.word	0x00000060
        /*0594*/ 	.short	0x010b
        /*0596*/ 	.byte	0x07
	.zero		1


	//   ....[73]....
        /*0598*/ 	.word	0x00004420
        /*059c*/ 	.word	0x000000ff
        /*05a0*/ 	.word	0x00000000
        /*05a4*/ 	.short	0x0101
        /*05a6*/ 	.byte	0x08
	.zero		1


	//   ....[74]....
        /*05a8*/ 	.word	0x00004440
        /*05ac*/ 	.word	0x000000ff
        /*05b0*/ 	.word	0x00000088
        /*05b4*/ 	.short	0x010a
        /*05b6*/ 	.byte	0x07
	.zero		1


	//   ....[75]....
        /*05b8*/ 	.word	0x000045a0
        /*05bc*/ 	.word	0x000000ff
        /*05c0*/ 	.word	0x00000068
        /*05c4*/ 	.short	0x010b
        /*05c6*/ 	.byte	0x07
	.zero		1


	//   ....[76]....
        /*05c8*/ 	.word	0x000045b0
        /*05cc*/ 	.word	0x000000ff
        /*05d0*/ 	.word	0x00000000
        /*05d4*/ 	.short	0x0101
        /*05d6*/ 	.byte	0x08
	.zero		1


	//   ....[77]....
        /*05d8*/ 	.word	0x000045c0
        /*05dc*/ 	.word	0x000000ff
        /*05e0*/ 	.word	0x00000090
        /*05e4*/ 	.short	0x010a
        /*05e6*/ 	.byte	0x07
	.zero		1


	//   ....[78]....
        /*05e8*/ 	.word	0x00004760
        /*05ec*/ 	.word	0x000000ff
        /*05f0*/ 	.word	0x00000070
        /*05f4*/ 	.short	0x010b
        /*05f6*/ 	.byte	0x07
	.zero		1


	//   ....[79]....
        /*05f8*/ 	.word	0x000047d0
        /*05fc*/ 	.word	0x000000ff
        /*0600*/ 	.word	0x00000000
        /*0604*/ 	.short	0x0101
        /*0606*/ 	.byte	0x08
	.zero		1


	//   ....[80]....
        /*0608*/ 	.word	0x00004800
        /*060c*/ 	.word	0x000000ff
        /*0610*/ 	.word	0x00000098
        /*0614*/ 	.short	0x010a
        /*0616*/ 	.byte	0x07
	.zero		1


	//   ....[81]....
        /*0618*/ 	.word	0x00004a10
        /*061c*/ 	.word	0x000000ff
        /*0620*/ 	.word	0x00000078
        /*0624*/ 	.short	0x010b
        /*0626*/ 	.byte	0x07
	.zero		1


	//   ....[82]....
        /*0628*/ 	.word	0x00004a30
        /*062c*/ 	.word	0x000000ff
        /*0630*/ 	.word	0x00000000
        /*0634*/ 	.short	0x0101
        /*0636*/ 	.byte	0x0d
	.zero		1


	//   ....[83]....
        /*0638*/ 	.word	0x00004a60
        /*063c*/ 	.word	0x000000ff
        /*0640*/ 	.word	0x00000080
        /*0644*/ 	.short	0x010a
        /*0646*/ 	.byte	0x07
	.zero		1


	//   ....[84]....
        /*0648*/ 	.word	0x00004a80
        /*064c*/ 	.word	0x000000ff
        /*0650*/ 	.word	0x00000088
        /*0654*/ 	.short	0x010a
        /*0656*/ 	.byte	0x07
	.zero		1


	//   ....[85]....
        /*0658*/ 	.word	0x00004aa0
        /*065c*/ 	.word	0x000000ff
        /*0660*/ 	.word	0x00000090
        /*0664*/ 	.short	0x010a
        /*0666*/ 	.byte	0x07
	.zero		1


	//   ....[86]....
        /*0668*/ 	.word	0x00004ae0
        /*066c*/ 	.word	0x00000000
        /*0670*/ 	.word	0x00000098
        /*0674*/ 	.short	0x010a
        /*0676*/ 	.byte	0xff
	.zero		1


	//   ....[87]....
        /*0678*/ 	.word	0x00004e40
        /*067c*/ 	.word	0x00000000
        /*0680*/ 	.word	0x000000b0
        /*0684*/ 	.short	0x010a
        /*0686*/ 	.byte	0xff
	.zero		1


	//   ....[88]....
        /*0688*/ 	.word	0x00004f50
        /*068c*/ 	.word	0x00000000
        /*0690*/ 	.word	0x00000000
        /*0694*/ 	.short	0x0101
        /*0696*/ 	.byte	0xff
	.zero		1


	//   ....[89]....
        /*0698*/ 	.word	0x00005a00
        /*069c*/ 	.word	0x000000ff
        /*06a0*/ 	.word	0x00000060
        /*06a4*/ 	.short	0x010a
        /*06a6*/ 	.byte	0x24
	.zero		1


	//   ....[90]....
        /*06a8*/ 	.word	0x00005ae0
        /*06ac*/ 	.word	0x00000057
        /*06b0*/ 	.word	0x000000d0
        /*06b4*/ 	.short	0x010a
        /*06b6*/ 	.byte	0xff
	.zero		1


	//   ....[91]....
        /*06b8*/ 	.word	0x00005ca0
        /*06bc*/ 	.word	0x000000ff
        /*06c0*/ 	.word	0x00000060
        /*06c4*/ 	.short	0x010a
        /*06c6*/ 	.byte	0x24
	.zero		1


	//   ....[92]....
        /*06c8*/ 	.word	0x00005dd0
        /*06cc*/ 	.word	0x00000057
        /*06d0*/ 	.word	0x000000d0
        /*06d4*/ 	.short	0x010a
        /*06d6*/ 	.byte	0xff
	.zero		1


	//   ....[93]....
        /*06d8*/ 	.word	0x00006fe0
        /*06dc*/ 	.word	0x00000000
        /*06e0*/ 	.word	0x00000000
        /*06e4*/ 	.short	0x0101
        /*06e6*/ 	.byte	0xff
	.zero		1


	//   ....[94]....
        /*06e8*/ 	.word	0x00006ff0
        /*06ec*/ 	.word	0x00000003
        /*06f0*/ 	.word	0x00000060
        /*06f4*/ 	.short	0x010a
        /*06f6*/ 	.byte	0xff
	.zero		1


	//   ....[95]....
        /*06f8*/ 	.word	0x000070d0
        /*06fc*/ 	.word	0x00000003
        /*0700*/ 	.word	0x00000060
        /*0704*/ 	.short	0x010a
        /*0706*/ 	.byte	0xff
	.zero		1


	//   ....[96]....
        /*0708*/ 	.word	0x00008400
        /*070c*/ 	.word	0x00000055
        /*0710*/ 	.word	0x00000000
        /*0714*/ 	.short	0x0101
        /*0716*/ 	.byte	0xff
	.zero		1


	//   ....[97]....
        /*0718*/ 	.word	0x00008420
        /*071c*/ 	.word	0x00000000
        /*0720*/ 	.word	0x00000060
        /*0724*/ 	.short	0x010a
        /*0726*/ 	.byte	0xff
	.zero		1


	//   ....[98]....
        /*0728*/ 	.word	0x000084f0
        /*072c*/ 	.word	0x00000000
        /*0730*/ 	.word	0x00000060
        /*0734*/ 	.short	0x010a
        /*0736*/ 	.byte	0xff
	.zero		1


	//   ....[99]....
        /*0738*/ 	.word	0x00009820
        /*073c*/ 	.word	0x00000054
        /*0740*/ 	.word	0x00000000
        /*0744*/ 	.short	0x0101
        /*0746*/ 	.byte	0xff
	.zero		1


	//   ....[100]....
        /*0748*/ 	.word	0x00009840
        /*074c*/ 	.word	0x00000003
        /*0750*/ 	.word	0x00000060
        /*0754*/ 	.short	0x010a
        /*0756*/ 	.byte	0xff
	.zero		1


	//   ....[101]....
        /*0758*/ 	.word	0x00009910
        /*075c*/ 	.word	0x00000003
        /*0760*/ 	.word	0x00000060
        /*0764*/ 	.short	0x010a
        /*0766*/ 	.byte	0xff
	.zero		1


	//   ....[102]....
        /*0768*/ 	.word	0x00009cf0
        /*076c*/ 	.word	0x000000ff
        /*0770*/ 	.word	0x00000000
        /*0774*/ 	.short	0x0101
        /*0776*/ 	.byte	0x05
	.zero		1


	//   ....[103]....
        /*0778*/ 	.word	0x0000ac90
        /*077c*/ 	.word	0x00000000
        /*0780*/ 	.word	0x00000000
        /*0784*/ 	.short	0x0101
        /*0786*/ 	.byte	0xff
	.zero		1


	//   ....[104]....
        /*0788*/ 	.word	0x0000af00
        /*078c*/ 	.word	0x000000ff
        /*0790*/ 	.word	0x00000000
        /*0794*/ 	.short	0x0101
        /*0796*/ 	.byte	0x04
	.zero		1


	//   ....[105]....
        /*0798*/ 	.word	0x0000af20
        /*079c*/ 	.word	0x00000003
        /*07a0*/ 	.word	0x00000100
        /*07a4*/ 	.short	0x010a
        /*07a6*/ 	.byte	0xff
	.zero		1


	//   ....[106]....
        /*07a8*/ 	.word	0x0000af80
        /*07ac*/ 	.word	0x00000002
        /*07b0*/ 	.word	0x00000030
        /*07b4*/ 	.short	0x010a
        /*07b6*/ 	.byte	0xff
	.zero		1


	//   ....[107]....
        /*07b8*/ 	.word	0x0000afe0
        /*07bc*/ 	.word	0x00000002
        /*07c0*/ 	.word	0x00000030
        /*07c4*/ 	.short	0x010a
        /*07c6*/ 	.byte	0xff
	.zero		1


	//   ....[108]....
        /*07c8*/ 	.word	0x0000b030
        /*07cc*/ 	.word	0x00000002
        /*07d0*/ 	.word	0x000000b0
        /*07d4*/ 	.short	0x010a
        /*07d6*/ 	.byte	0xff
	.zero		1


	//   ....[109]....
        /*07d8*/ 	.word	0x0000b090
        /*07dc*/ 	.word	0x00000000
        /*07e0*/ 	.word	0x00000000
        /*07e4*/ 	.short	0x010a
        /*07e6*/ 	.byte	0xff
	.zero		1


	//   ....[110]....
        /*07e8*/ 	.word	0x0000b0f0
        /*07ec*/ 	.word	0x00000000
        /*07f0*/ 	.word	0x00000000
        /*07f4*/ 	.short	0x010a
        /*07f6*/ 	.byte	0xff
	.zero		1


	//   ....[111]....
        /*07f8*/ 	.word	0x0000b150
        /*07fc*/ 	.word	0x00000000
        /*0800*/ 	.word	0x00000000
        /*0804*/ 	.short	0x010a
        /*0806*/ 	.byte	0xff
	.zero		1


	//   ....[112]....
        /*0808*/ 	.word	0x0000b1b0
        /*080c*/ 	.word	0x00000000
        /*0810*/ 	.word	0x00000000
        /*0814*/ 	.short	0x010a
        /*0816*/ 	.byte	0xff
	.zero		1


	//   ....[113]....
        /*0818*/ 	.word	0x0000b210
        /*081c*/ 	.word	0x00000000
        /*0820*/ 	.word	0x00000000
        /*0824*/ 	.short	0x010a
        /*0826*/ 	.byte	0xff
	.zero		1


	//   ....[114]....
        /*0828*/ 	.word	0x0000b260
        /*082c*/ 	.word	0x00000000
        /*0830*/ 	.word	0x000000f0
        /*0834*/ 	.short	0x010a
        /*0836*/ 	.byte	0xff
	.zero		1


	//   ....[115]....
        /*0838*/ 	.word	0x0000b2c0
        /*083c*/ 	.word	0x00000000
        /*0840*/ 	.word	0x000000c0
        /*0844*/ 	.short	0x010a
        /*0846*/ 	.byte	0xff
	.zero		1


	//   ....[116]....
        /*0848*/ 	.word	0x0000b310
        /*084c*/ 	.word	0x00000000
        /*0850*/ 	.word	0x000000b0
        /*0854*/ 	.short	0x010a
        /*0856*/ 	.byte	0xff
	.zero		1


	//   ....[117]....
        /*0858*/ 	.word	0x0000b370
        /*085c*/ 	.word	0x00000000
        /*0860*/ 	.word	0x000000c0
        /*0864*/ 	.short	0x010a
        /*0866*/ 	.byte	0xff
	.zero		1


	//   ....[118]....
        /*0868*/ 	.word	0x0000b3c0
        /*086c*/ 	.word	0x00000000
        /*0870*/ 	.word	0x000000b0
        /*0874*/ 	.short	0x010a
        /*0876*/ 	.byte	0xff
	.zero		1


	//   ....[119]....
        /*0878*/ 	.word	0x0000b420
        /*087c*/ 	.word	0x00000003
        /*0880*/ 	.word	0x000000e0
        /*0884*/ 	.short	0x010a
        /*0886*/ 	.byte	0xff
	.zero		1


	//   ....[120]....
        /*0888*/ 	.word	0x0000b480
        /*088c*/ 	.word	0x00000000
        /*0890*/ 	.word	0x00000000
        /*0894*/ 	.short	0x010a
        /*0896*/ 	.byte	0xff
	.zero		1


	//   ....[121]....
        /*0898*/ 	.word	0x0000b4e0
        /*089c*/ 	.word	0x00000000
        /*08a0*/ 	.word	0x00000000
        /*08a4*/ 	.short	0x010a
        /*08a6*/ 	.byte	0xff
	.zero		1


	//   ....[122]....
        /*08a8*/ 	.word	0x0000b540
        /*08ac*/ 	.word	0x00000000
        /*08b0*/ 	.word	0x00000000
        /*08b4*/ 	.short	0x010a
        /*08b6*/ 	.byte	0xff
	.zero		1


	//   ....[123]....
        /*08b8*/ 	.word	0x0000b590
        /*08bc*/ 	.word	0x00000000
        /*08c0*/ 	.word	0x000000b0
        /*08c4*/ 	.short	0x010a
        /*08c6*/ 	.byte	0xff
	.zero		1


	//   ....[124]....
        /*08c8*/ 	.word	0x0000b5f0
        /*08cc*/ 	.word	0x00000000
        /*08d0*/ 	.word	0x000000a8
        /*08d4*/ 	.short	0x010a
        /*08d6*/ 	.byte	0xff
	.zero		1


	//   ....[125]....
        /*08d8*/ 	.word	0x0000b650
        /*08dc*/ 	.word	0x00000003
        /*08e0*/ 	.word	0x00000080
        /*08e4*/ 	.short	0x010a
        /*08e6*/ 	.byte	0xff
	.zero		1


	//   ....[126]....
        /*08e8*/ 	.word	0x0000b6b0
        /*08ec*/ 	.word	0x00000003
        /*08f0*/ 	.word	0x00000088
        /*08f4*/ 	.short	0x010a
        /*08f6*/ 	.byte	0xff
	.zero		1


	//   ....[127]....
        /*08f8*/ 	.word	0x0000b710
        /*08fc*/ 	.word	0x00000003
        /*0900*/ 	.word	0x00000090
        /*0904*/ 	.short	0x010a
        /*0906*/ 	.byte	0xff
	.zero		1


	//   ....[128]....
        /*0908*/ 	.word	0x0000b770
        /*090c*/ 	.word	0x00000003
        /*0910*/ 	.word	0x00000098
        /*0914*/ 	.short	0x010a
        /*0916*/ 	.byte	0xff
	.zero		1


	//   ....[129]....
        /*0918*/ 	.word	0x0000b7d0
        /*091c*/ 	.word	0x00000000
        /*0920*/ 	.word	0x00000080
        /*0924*/ 	.short	0x010a
        /*0926*/ 	.byte	0xff
	.zero		1


	//   ....[130]....
        /*0928*/ 	.word	0x0000b830
        /*092c*/ 	.word	0x00000000
        /*0930*/ 	.word	0x00000088
        /*0934*/ 	.short	0x010a
        /*0936*/ 	.byte	0xff
	.zero		1


	//   ....[131]....
        /*0938*/ 	.word	0x0000b890
        /*093c*/ 	.word	0x00000000
        /*0940*/ 	.word	0x00000090
        /*0944*/ 	.short	0x010a
        /*0946*/ 	.byte	0xff
	.zero		1


	//   ....[132]....
        /*0948*/ 	.word	0x0000b8e0
        /*094c*/ 	.word	0x00000000
        /*0950*/ 	.word	0x000000b0
        /*0954*/ 	.short	0x010a
        /*0956*/ 	.byte	0xff
	.zero		1


	//   ....[133]....
        /*0958*/ 	.word	0x0000b940
        /*095c*/ 	.word	0x00000002
        /*0960*/ 	.word	0x00000060
        /*0964*/ 	.short	0x010a
        /*0966*/ 	.byte	0xff
	.zero		1


	//   ....[134]....
        /*0968*/ 	.word	0x0000b990
        /*096c*/ 	.word	0x00000057
        /*0970*/ 	.word	0x000000d0
        /*0974*/ 	.short	0x010a
        /*0976*/ 	.byte	0xff
	.zero		1


	//   ....[135]....
        /*0978*/ 	.word	0x0000b9e0
        /*097c*/ 	.word	0x00000003
        /*0980*/ 	.word	0x00000060
        /*0984*/ 	.short	0x010a
        /*0986*/ 	.byte	0xff
	.zero		1


	//   ....[136]....
        /*0988*/ 	.word	0x0000ba30
        /*098c*/ 	.word	0x00000000
        /*0990*/ 	.word	0x00000060
        /*0994*/ 	.short	0x010a
        /*0996*/ 	.byte	0xff
	.zero		1


	//   ....[137]....
        /*0998*/ 	.word	0x0000ba80
        /*099c*/ 	.word	0x00000003
        /*09a0*/ 	.word	0x00000060
        /*09a4*/ 	.short	0x010a
        /*09a6*/ 	.byte	0xff
	.zero		1


	//----- nvinfo : EIATTR_NUM_MBARRIERS
	.align		4
.L_47:
        /*09a8*/ 	.byte	0x03, 0x38
        /*09aa*/ 	.short	0x0022


	//----- nvinfo : EIATTR_EXIT_INSTR_OFFSETS
	.align		4
        /*09ac*/ 	.byte	0x04, 0x1c
        /*09ae*/ 	.short	(.L_49 - .L_48)


	//   ....[0]....
.L_48:
        /*09b0*/ 	.word	0x00002850


	//   ....[1]....
        /*09b4*/ 	.word	0x00002d40


	//   ....[2]....
        /*09b8*/ 	.word	0x00002da0


	//   ....[3]....
        /*09bc*/ 	.word	0x00003aa0


	//   ....[4]....
        /*09c0*/ 	.word	0x00004b10


	//   ....[5]....
        /*09c4*/ 	.word	0x00004b50


	//   ....[6]....
        /*09c8*/ 	.word	0x0000adf0


	//   ....[7]....
        /*09cc*/ 	.word	0x0000ae70


	//   ....[8]....
        /*09d0*/ 	.word	0x0000aea0


	//   ....[9]....
        /*09d4*/ 	.word	0x0000af10


	//----- nvinfo : EIATTR_MAX_THREADS
	.align		4
.L_49:
        /*09d8*/ 	.byte	0x04, 0x05
        /*09da*/ 	.short	(.L_51 - .L_50)
.L_50:
        /*09dc*/ 	.word	0x00000100
        /*09e0*/ 	.word	0x00000001
        /*09e4*/ 	.word	0x00000001


	//----- nvinfo : EIATTR_CRS_STACK_SIZE
	.align		4
.L_51:
        /*09e8*/ 	.byte	0x04, 0x1e
        /*09ea*/ 	.short	(.L_53 - .L_52)
.L_52:
        /*09ec*/ 	.word	0x00000000


	//----- nvinfo : EIATTR_CBANK_PARAM_SIZE
	.align		4
.L_53:
        /*09f0*/ 	.byte	0x03, 0x19
        /*09f2*/ 	.short	0x0800


	//----- nvinfo : EIATTR_PARAM_CBANK
	.align		4
        /*09f4*/ 	.byte	0x04, 0x0a
        /*09f6*/ 	.short	(.L_55 - .L_54)
	.align		4
.L_54:
        /*09f8*/ 	.word	index@(.nv.constant0._ZN7cutlass13device_kernelINS_4gemm6kernel13GemmUniversalIN4cute5tupleIJiiiiEEENS1_10collective13CollectiveMmaINS1_35MainloopSm100TmaUmmaWarpSpecializedILi6ELi2ELi2ENS5_IJNS4_1CILi1EEESB_SB_EEEEENS5_IJNSA_ILi128EEENSA_ILi256EEENSA_ILi32EEEEEENS_10bfloat16_tENS5_IJlSB_lEEESI_NS5_IJSB_llEEENS4_8TiledMMAINS4_8MMA_AtomIJNS4_20SM100_MMA_F16BF16_SSISI_SI_fLi128ELi256ELNS4_4UMMA5MajorE0ELSP_1ELNSO_7ScaleInE0ELSQ_0EEEEEENS4_6LayoutISC_NS5_IJNSA_ILi0EEESU_SU_EEEEENS5_IJNS4_10UnderscoreESX_SX_EEEEENS4_13SM90_TMA_LOADENS4_14ComposedLayoutINS4_7SwizzleILi2ELi4ELi3EEENS4_18smem_ptr_flag_bitsILi16EEENST_INS5_IJNSA_ILi8EEESG_EEENS5_IJSG_SB_EEEEEEEvNS4_8identityES10_NS11_INS12_ILi3ELi4ELi3EEES15_NST_INS5_IJNSA_ILi64EEES16_EEENS5_IJSB_S1D_EEEEEEEvS1B_EENS_8epilogue10collective18CollectiveEpilogueINS1J_23Sm100TmaWarpSpecializedILi4ELi2ELi64ELb1ELb0EEEJSH_NS5_IJNST_ISE_SB_EENST_IS1D_SB_EEEEESI_SJ_SI_SJ_NS1J_6fusion15FusionCallbacksIS1N_NS1R_17LinearCombinationISI_fSI_fLNS_15FloatRoundStyleE2EEESH_S1Q_JEEENS4_5SM1004TMEM4LOAD26SM100_TMEM_LOAD_32dp32b64xES10_NS11_IS1C_S15_NST_INS5_IJS16_S1D_EEENS5_IJS1D_SB_EEEEEEENS4_39AutoVectorizingCopyWithAssumedAlignmentILi128EEENS4_14SM90_TMA_STOREES24_S26_S26_EEEvvEEEEvNT_6ParamsE)
        /*09fc*/ 	.short	0x0380
        /*09fe*/ 	.short	0x0800


	//----- nvinfo : EIATTR_SW_WAR
	.align		4
.L_55:
        /*0a00*/ 	.byte	0x04, 0x36
        /*0a02*/ 	.short	(.L_57 - .L_56)
.L_56:
        /*0a04*/ 	.word	0x00000008
.L_57:


//--------------------- .nv.callgraph             --------------------------
	.section	.nv.callgraph,"",@"SHT_CUDA_CALLGRAPH"
	.align	4
	.sectionentsize	8
	.align		4
        /*0000*/ 	.word	0x00000000
	.align		4
        /*0004*/ 	.word	0xffffffff
	.align		4
        /*0008*/ 	.word	index@(_ZN7cutlass13device_kernelINS_4gemm6kernel13GemmUniversalIN4cute5tupleIJiiiiEEENS1_10collective13CollectiveMmaINS1_35MainloopSm100TmaUmmaWarpSpecializedILi6ELi2ELi2ENS5_IJNS4_1CILi1EEESB_SB_EEEEENS5_IJNSA_ILi128EEENSA_ILi256EEENSA_ILi32EEEEEENS_10bfloat16_tENS5_IJlSB_lEEESI_NS5_IJSB_llEEENS4_8TiledMMAINS4_8MMA_AtomIJNS4_20SM100_MMA_F16BF16_SSISI_SI_fLi128ELi256ELNS4_4UMMA5MajorE0ELSP_1ELNSO_7ScaleInE0ELSQ_0EEEEEENS4_6LayoutISC_NS5_IJNSA_ILi0EEESU_SU_EEEEENS5_IJNS4_10UnderscoreESX_SX_EEEEENS4_13SM90_TMA_LOADENS4_14ComposedLayoutINS4_7SwizzleILi2ELi4ELi3EEENS4_18smem_ptr_flag_bitsILi16EEENST_INS5_IJNSA_ILi8EEESG_EEENS5_IJSG_SB_EEEEEEEvNS4_8identityES10_NS11_INS12_ILi3ELi4ELi3EEES15_NST_INS5_IJNSA_ILi64EEES16_EEENS5_IJSB_S1D_EEEEEEEvS1B_EENS_8epilogue10collective18CollectiveEpilogueINS1J_23Sm100TmaWarpSpecializedILi4ELi2ELi64ELb1ELb0EEEJSH_NS5_IJNST_ISE_SB_EENST_IS1D_SB_EEEEESI_SJ_SI_SJ_NS1J_6fusion15FusionCallbacksIS1N_NS1R_17LinearCombinationISI_fSI_fLNS_15FloatRoundStyleE2EEESH_S1Q_JEEENS4_5SM1004TMEM4LOAD26SM100_TMEM_LOAD_32dp32b64xES10_NS11_IS1C_S15_NST_INS5_IJS16_S1D_EEENS5_IJS1D_SB_EEEEEEENS4_39AutoVectorizingCopyWithAssumedAlignmentILi128EEENS4_14SM90_TMA_STOREES24_S26_S26_EEEvvEEEEvNT_6ParamsE)
	.align		4
        /*000c*/ 	.word	index@(__assertfail)
	.align		4
        /*0010*/ 	.word	0x00000000
	.align		4
        /*0014*/ 	.word	0xfffffffe
	.align		4
        /*0018*/ 	.word	0x00000000
	.align		4
        /*001c*/ 	.word	0xfffffffd
	.align		4
        /*0020*/ 	.word	0x00000000
	.align		4
        /*0024*/ 	.word	0xfffffffc


//--------------------- .nv.constant4             --------------------------
	.section	.nv.constant4,"a",@progbits
	.align	8
	.align		8
.nv.constant4:
        /*0000*/ 	.dword	__assertfail
	.align		8
        /*0008*/ 	.dword	__unnamed_1
	.align		8
        /*0010*/ 	.dword	__unnamed_2
	.align		8
        /*0018*/ 	.dword	_ZN40_INTERNAL_04772392_4_k_cu_4233ef5c_344374cuda3std3__45__cpo5beginE
	.align		8
        /*0020*/ 	.dword	_ZN40_INTERNAL_04772392_4_k_cu_4233ef5c_344374cuda3std3__45__cpo3endE
	.align		8
        /*0028*/ 	.dword	_ZN40_INTERNAL_04772392_4_k_cu_4233ef5c_344374cuda3std3__45__cpo6cbeginE
	.align		8
        /*0030*/ 	.dword	_ZN40_INTERNAL_04772392_4_k_cu_4233ef5c_344374cuda3std3__45__cpo4cendE
	.align		8
        /*0038*/ 	.dword	_ZN40_INTERNAL_04772392_4_k_cu_4233ef5c_344374cuda3std3__442_GLOBAL__N__04772392_4_k_cu_4233ef5c_344376ignoreE
	.align		8
        /*0040*/ 	.dword	_ZN40_INTERNAL_04772392_4_k_cu_4233ef5c_344374cuda3std3__419piecewise_constructE
	.align		8
        /*0048*/ 	.dword	_ZN40_INTERNAL_04772392_4_k_cu_4233ef5c_344374cuda3std3__48in_placeE
	.align		8
        /*0050*/ 	.dword	_ZN40_INTERNAL_04772392_4_k_cu_4233ef5c_344374cuda3std6ranges3__45__cpo4swapE
	.align		8
        /*0058*/ 	.dword	_ZN40_INTERNAL_04772392_4_k_cu_4233ef5c_344374cuda3std6ranges3__45__cpo9iter_moveE
	.align		8
        /*0060*/ 	.dword	_ZN40_INTERNAL_04772392_4_k_cu_4233ef5c_344374cute7productE
	.align		8
        /*0068*/ 	.dword	_ZN40_INTERNAL_04772392_4_k_cu_4233ef5c_344374cute1_E
	.align		8
        /*0070*/ 	.dword	$str$25
	.align		8
        /*0078*/ 	.dword	$str$26
	.align		8
        /*0080*/ 	.dword	$str$27
	.align		8
        /*0088*/ 	.dword	$str$28


//--------------------- .text._ZN7cutlass13device_kernelINS_4gemm6kernel13GemmUniversalIN4cute5tupleIJiiiiEEENS1_10collective13CollectiveMmaINS1_35MainloopSm100TmaUmmaWarpSpecializedILi6ELi2ELi2ENS5_IJNS4_1CILi1EEESB_SB_EEEEENS5_IJNSA_ILi128EEENSA_ILi256EEENSA_ILi32EEEEEENS_10bfloat16_tENS5_IJlSB_lEEESI_NS5_IJSB_llEEENS4_8TiledMMAINS4_8MMA_AtomIJNS4_20SM100_MMA_F16BF16_SSISI_SI_fLi128ELi256ELNS4_4UMMA5MajorE0ELSP_1ELNSO_7ScaleInE0ELSQ_0EEEEEENS4_6LayoutISC_NS5_IJNSA_ILi0EEESU_SU_EEEEENS5_IJNS4_10UnderscoreESX_SX_EEEEENS4_13SM90_TMA_LOADENS4_14ComposedLayoutINS4_7SwizzleILi2ELi4ELi3EEENS4_18smem_ptr_flag_bitsILi16EEENST_INS5_IJNSA_ILi8EEESG_EEENS5_IJSG_SB_EEEEEEEvNS4_8identityES10_NS11_INS12_ILi3ELi4ELi3EEES15_NST_INS5_IJNSA_ILi64EEES16_EEENS5_IJSB_S1D_EEEEEEEvS1B_EENS_8epilogue10collective18CollectiveEpilogueINS1J_23Sm100TmaWarpSpecializedILi4ELi2ELi64ELb1ELb0EEEJSH_NS5_IJNST_ISE_SB_EENST_IS1D_SB_EEEEESI_SJ_SI_SJ_NS1J_6fusion15FusionCallbacksIS1N_NS1R_17LinearCombinationISI_fSI_fLNS_15FloatRoundStyleE2EEESH_S1Q_JEEENS4_5SM1004TMEM4LOAD26SM100_TMEM_LOAD_32dp32b64xES10_NS11_IS1C_S15_NST_INS5_IJS16_S1D_EEENS5_IJS1D_SB_EEEEEEENS4_39AutoVectorizingCopyWithAssumedAlignmentILi128EEENS4_14SM90_TMA_STOREES24_S26_S26_EEEvvEEEEvNT_6ParamsE --------------------------
	.section	.text._ZN7cutlass13device_kernelINS_4gemm6kernel13GemmUniversalIN4cute5tupleIJiiiiEEENS1_10collective13CollectiveMmaINS1_35MainloopSm100TmaUmmaWarpSpecializedILi6ELi2ELi2ENS5_IJNS4_1CILi1EEESB_SB_EEEEENS5_IJNSA_ILi128EEENSA_ILi256EEENSA_ILi32EEEEEENS_10bfloat16_tENS5_IJlSB_lEEESI_NS5_IJSB_llEEENS4_8TiledMMAINS4_8MMA_AtomIJNS4_20SM100_MMA_F16BF16_SSISI_SI_fLi128ELi256ELNS4_4UMMA5MajorE0ELSP_1ELNSO_7ScaleInE0ELSQ_0EEEEEENS4_6LayoutISC_NS5_IJNSA_ILi0EEESU_SU_EEEEENS5_IJNS4_10UnderscoreESX_SX_EEEEENS4_13SM90_TMA_LOADENS4_14ComposedLayoutINS4_7SwizzleILi2ELi4ELi3EEENS4_18smem_ptr_flag_bitsILi16EEENST_INS5_IJNSA_ILi8EEESG_EEENS5_IJSG_SB_EEEEEEEvNS4_8identityES10_NS11_INS12_ILi3ELi4ELi3EEES15_NST_INS5_IJNSA_ILi64EEES16_EEENS5_IJSB_S1D_EEEEEEEvS1B_EENS_8epilogue10collective18CollectiveEpilogueINS1J_23Sm100TmaWarpSpecializedILi4ELi2ELi64ELb1ELb0EEEJSH_NS5_IJNST_ISE_SB_EENST_IS1D_SB_EEEEESI_SJ_SI_SJ_NS1J_6fusion15FusionCallbacksIS1N_NS1R_17LinearCombinationISI_fSI_fLNS_15FloatRoundStyleE2EEESH_S1Q_JEEENS4_5SM1004TMEM4LOAD26SM100_TMEM_LOAD_32dp32b64xES10_NS11_IS1C_S15_NST_INS5_IJS16_S1D_EEENS5_IJS1D_SB_EEEEEEENS4_39AutoVectorizingCopyWithAssumedAlignmentILi128EEENS4_14SM90_TMA_STOREES24_S26_S26_EEEvvEEEEvNT_6ParamsE,"ax",@progbits
	.align	128
.text._ZN7cutlass13device_kernelINS_4gemm6kernel13GemmUniversalIN4cute5tupleIJiiiiEEENS1_10collective13CollectiveMmaINS1_35MainloopSm100TmaUmmaWarpSpecializedILi6ELi2ELi2ENS5_IJNS4_1CILi1EEESB_SB_EEEEENS5_IJNSA_ILi128EEENSA_ILi256EEENSA_ILi32EEEEEENS_10bfloat16_tENS5_IJlSB_lEEESI_NS5_IJSB_llEEENS4_8TiledMMAINS4_8MMA_AtomIJNS4_20SM100_MMA_F16BF16_SSISI_SI_fLi128ELi256ELNS4_4UMMA5MajorE0ELSP_1ELNSO_7ScaleInE0ELSQ_0EEEEEENS4_6LayoutISC_NS5_IJNSA_ILi0EEESU_SU_EEEEENS5_IJNS4_10UnderscoreESX_SX_EEEEENS4_13SM90_TMA_LOADENS4_14ComposedLayoutINS4_7SwizzleILi2ELi4ELi3EEENS4_18smem_ptr_flag_bitsILi16EEENST_INS5_IJNSA_ILi8EEESG_EEENS5_IJSG_SB_EEEEEEEvNS4_8identityES10_NS11_INS12_ILi3ELi4ELi3EEES15_NST_INS5_IJNSA_ILi64EEES16_EEENS5_IJSB_S1D_EEEEEEEvS1B_EENS_8epilogue10collective18CollectiveEpilogueINS1J_23Sm100TmaWarpSpecializedILi4ELi2ELi64ELb1ELb0EEEJSH_NS5_IJNST_ISE_SB_EENST_IS1D_SB_EEEEESI_SJ_SI_SJ_NS1J_6fusion15FusionCallbacksIS1N_NS1R_17LinearCombinationISI_fSI_fLNS_15FloatRoundStyleE2EEESH_S1Q_JEEENS4_5SM1004TMEM4LOAD26SM100_TMEM_LOAD_32dp32b64xES10_NS11_IS1C_S15_NST_INS5_IJS16_S1D_EEENS5_IJS1D_SB_EEEEEEENS4_39AutoVectorizingCopyWithAssumedAlignmentILi128EEENS4_14SM90_TMA_STOREES24_S26_S26_EEEvvEEEEvNT_6ParamsE:
        .type           _ZN7cutlass13device_kernelINS_4gemm6kernel13GemmUniversalIN4cute5tupleIJiiiiEEENS1_10collective13CollectiveMmaINS1_35MainloopSm100TmaUmmaWarpSpecializedILi6ELi2ELi2ENS5_IJNS4_1CILi1EEESB_SB_EEEEENS5_IJNSA_ILi128EEENSA_ILi256EEENSA_ILi32EEEEEENS_10bfloat16_tENS5_IJlSB_lEEESI_NS5_IJSB_llEEENS4_8TiledMMAINS4_8MMA_AtomIJNS4_20SM100_MMA_F16BF16_SSISI_SI_fLi128ELi256ELNS4_4UMMA5MajorE0ELSP_1ELNSO_7ScaleInE0ELSQ_0EEEEEENS4_6LayoutISC_NS5_IJNSA_ILi0EEESU_SU_EEEEENS5_IJNS4_10UnderscoreESX_SX_EEEEENS4_13SM90_TMA_LOADENS4_14ComposedLayoutINS4_7SwizzleILi2ELi4ELi3EEENS4_18smem_ptr_flag_bitsILi16EEENST_INS5_IJNSA_ILi8EEESG_EEENS5_IJSG_SB_EEEEEEEvNS4_8identityES10_NS11_INS12_ILi3ELi4ELi3EEES15_NST_INS5_IJNSA_ILi64EEES16_EEENS5_IJSB_S1D_EEEEEEEvS1B_EENS_8epilogue10collective18CollectiveEpilogueINS1J_23Sm100TmaWarpSpecializedILi4ELi2ELi64ELb1ELb0EEEJSH_NS5_IJNST_ISE_SB_EENST_IS1D_SB_EEEEESI_SJ_SI_SJ_NS1J_6fusion15FusionCallbacksIS1N_NS1R_17LinearCombinationISI_fSI_fLNS_15FloatRoundStyleE2EEESH_S1Q_JEEENS4_5SM1004TMEM4LOAD26SM100_TMEM_LOAD_32dp32b64xES10_NS11_IS1C_S15_NST_INS5_IJS16_S1D_EEENS5_IJS1D_SB_EEEEEEENS4_39AutoVectorizingCopyWithAssumedAlignmentILi128EEENS4_14SM90_TMA_STOREES24_S26_S26_EEEvvEEEEvNT_6ParamsE,@function
        .size           _ZN7cutlass13device_kernelINS_4gemm6kernel13GemmUniversalIN4cute5tupleIJiiiiEEENS1_10collective13CollectiveMmaINS1_35MainloopSm100TmaUmmaWarpSpecializedILi6ELi2ELi2ENS5_IJNS4_1CILi1EEESB_SB_EEEEENS5_IJNSA_ILi128EEENSA_ILi256EEENSA_ILi32EEEEEENS_10bfloat16_tENS5_IJlSB_lEEESI_NS5_IJSB_llEEENS4_8TiledMMAINS4_8MMA_AtomIJNS4_20SM100_MMA_F16BF16_SSISI_SI_fLi128ELi256ELNS4_4UMMA5MajorE0ELSP_1ELNSO_7ScaleInE0ELSQ_0EEEEEENS4_6LayoutISC_NS5_IJNSA_ILi0EEESU_SU_EEEEENS5_IJNS4_10UnderscoreESX_SX_EEEEENS4_13SM90_TMA_LOADENS4_14ComposedLayoutINS4_7SwizzleILi2ELi4ELi3EEENS4_18smem_ptr_flag_bitsILi16EEENST_INS5_IJNSA_ILi8EEESG_EEENS5_IJSG_SB_EEEEEEEvNS4_8identityES10_NS11_INS12_ILi3ELi4ELi3EEES15_NST_INS5_IJNSA_ILi64EEES16_EEENS5_IJSB_S1D_EEEEEEEvS1B_EENS_8epilogue10collective18CollectiveEpilogueINS1J_23Sm100TmaWarpSpecializedILi4ELi2ELi64ELb1ELb0EEEJSH_NS5_IJNST_ISE_SB_EENST_IS1D_SB_EEEEESI_SJ_SI_SJ_NS1J_6fusion15FusionCallbacksIS1N_NS1R_17LinearCombinationISI_fSI_fLNS_15FloatRoundStyleE2EEESH_S1Q_JEEENS4_5SM1004TMEM4LOAD26SM100_TMEM_LOAD_32dp32b64xES10_NS11_IS1C_S15_NST_INS5_IJS16_S1D_EEENS5_IJS1D_SB_EEEEEEENS4_39AutoVectorizingCopyWithAssumedAlignmentILi128EEENS4_14SM90_TMA_STOREES24_S26_S26_EEEvvEEEEvNT_6ParamsE,(.L_x_176 - _ZN7cutlass13device_kernelINS_4gemm6kernel13GemmUniversalIN4cute5tupleIJiiiiEEENS1_10collective13CollectiveMmaINS1_35MainloopSm100TmaUmmaWarpSpecializedILi6ELi2ELi2ENS5_IJNS4_1CILi1EEESB_SB_EEEEENS5_IJNSA_ILi128EEENSA_ILi256EEENSA_ILi32EEEEEENS_10bfloat16_tENS5_IJlSB_lEEESI_NS5_IJSB_llEEENS4_8TiledMMAINS4_8MMA_AtomIJNS4_20SM100_MMA_F16BF16_SSISI_SI_fLi128ELi256ELNS4_4UMMA5MajorE0ELSP_1ELNSO_7ScaleInE0ELSQ_0EEEEEENS4_6LayoutISC_NS5_IJNSA_ILi0EEESU_SU_EEEEENS5_IJNS4_10UnderscoreESX_SX_EEEEENS4_13SM90_TMA_LOADENS4_14ComposedLayoutINS4_7SwizzleILi2ELi4ELi3EEENS4_18smem_ptr_flag_bitsILi16EEENST_INS5_IJNSA_ILi8EEESG_EEENS5_IJSG_SB_EEEEEEEvNS4_8identityES10_NS11_INS12_ILi3ELi4ELi3EEES15_NST_INS5_IJNSA_ILi64EEES16_EEENS5_IJSB_S1D_EEEEEEEvS1B_EENS_8epilogue10collective18CollectiveEpilogueINS1J_23Sm100TmaWarpSpecializedILi4ELi2ELi64ELb1ELb0EEEJSH_NS5_IJNST_ISE_SB_EENST_IS1D_SB_EEEEESI_SJ_SI_SJ_NS1J_6fusion15FusionCallbacksIS1N_NS1R_17LinearCombinationISI_fSI_fLNS_15FloatRoundStyleE2EEESH_S1Q_JEEENS4_5SM1004TMEM4LOAD26SM100_TMEM_LOAD_32dp32b64xES10_NS11_IS1C_S15_NST_INS5_IJS16_S1D_EEENS5_IJS1D_SB_EEEEEEENS4_39AutoVectorizingCopyWithAssumedAlignmentILi128EEENS4_14SM90_TMA_STOREES24_S26_S26_EEEvvEEEEvNT_6ParamsE)
        .other          _ZN7cutlass13device_kernelINS_4gemm6kernel13GemmUniversalIN4cute5tupleIJiiiiEEENS1_10collective13CollectiveMmaINS1_35MainloopSm100TmaUmmaWarpSpecializedILi6ELi2ELi2ENS5_IJNS4_1CILi1EEESB_SB_EEEEENS5_IJNSA_ILi128EEENSA_ILi256EEENSA_ILi32EEEEEENS_10bfloat16_tENS5_IJlSB_lEEESI_NS5_IJSB_llEEENS4_8TiledMMAINS4_8MMA_AtomIJNS4_20SM100_MMA_F16BF16_SSISI_SI_fLi128ELi256ELNS4_4UMMA5MajorE0ELSP_1ELNSO_7ScaleInE0ELSQ_0EEEEEENS4_6LayoutISC_NS5_IJNSA_ILi0EEESU_SU_EEEEENS5_IJNS4_10UnderscoreESX_SX_EEEEENS4_13SM90_TMA_LOADENS4_14ComposedLayoutINS4_7SwizzleILi2ELi4ELi3EEENS4_18smem_ptr_flag_bitsILi16EEENST_INS5_IJNSA_ILi8EEESG_EEENS5_IJSG_SB_EEEEEEEvNS4_8identityES10_NS11_INS12_ILi3ELi4ELi3EEES15_NST_INS5_IJNSA_ILi64EEES16_EEENS5_IJSB_S1D_EEEEEEEvS1B_EENS_8epilogue10collective18CollectiveEpilogueINS1J_23Sm100TmaWarpSpecializedILi4ELi2ELi64ELb1ELb0EEEJSH_NS5_IJNST_ISE_SB_EENST_IS1D_SB_EEEEESI_SJ_SI_SJ_NS1J_6fusion15FusionCallbacksIS1N_NS1R_17LinearCombinationISI_fSI_fLNS_15FloatRoundStyleE2EEESH_S1Q_JEEENS4_5SM1004TMEM4LOAD26SM100_TMEM_LOAD_32dp32b64xES10_NS11_IS1C_S15_NST_INS5_IJS16_S1D_EEENS5_IJS1D_SB_EEEEEEENS4_39AutoVectorizingCopyWithAssumedAlignmentILi128EEENS4_14SM90_TMA_STOREES24_S26_S26_EEEvvEEEEvNT_6ParamsE,@"STO_CUDA_ENTRY STV_DEFAULT"
_ZN7cutlass13device_kernelINS_4gemm6kernel13GemmUniversalIN4cute5tupleIJiiiiEEENS1_10collective13CollectiveMmaINS1_35MainloopSm100TmaUmmaWarpSpecializedILi6ELi2ELi2ENS5_IJNS4_1CILi1EEESB_SB_EEEEENS5_IJNSA_ILi128EEENSA_ILi256EEENSA_ILi32EEEEEENS_10bfloat16_tENS5_IJlSB_lEEESI_NS5_IJSB_llEEENS4_8TiledMMAINS4_8MMA_AtomIJNS4_20SM100_MMA_F16BF16_SSISI_SI_fLi128ELi256ELNS4_4UMMA5MajorE0ELSP_1ELNSO_7ScaleInE0ELSQ_0EEEEEENS4_6LayoutISC_NS5_IJNSA_ILi0EEESU_SU_EEEEENS5_IJNS4_10UnderscoreESX_SX_EEEEENS4_13SM90_TMA_LOADENS4_14ComposedLayoutINS4_7SwizzleILi2ELi4ELi3EEENS4_18smem_ptr_flag_bitsILi16EEENST_INS5_IJNSA_ILi8EEESG_EEENS5_IJSG_SB_EEEEEEEvNS4_8identityES10_NS11_INS12_ILi3ELi4ELi3EEES15_NST_INS5_IJNSA_ILi64EEES16_EEENS5_IJSB_S1D_EEEEEEEvS1B_EENS_8epilogue10collective18CollectiveEpilogueINS1J_23Sm100TmaWarpSpecializedILi4ELi2ELi64ELb1ELb0EEEJSH_NS5_IJNST_ISE_SB_EENST_IS1D_SB_EEEEESI_SJ_SI_SJ_NS1J_6fusion15FusionCallbacksIS1N_NS1R_17LinearCombinationISI_fSI_fLNS_15FloatRoundStyleE2EEESH_S1Q_JEEENS4_5SM1004TMEM4LOAD26SM100_TMEM_LOAD_32dp32b64xES10_NS11_IS1C_S15_NST_INS5_IJS16_S1D_EEENS5_IJS1D_SB_EEEEEEENS4_39AutoVectorizingCopyWithAssumedAlignmentILi128EEENS4_14SM90_TMA_STOREES24_S26_S26_EEEvvEEEEvNT_6ParamsE:
[----:B------:R-:W1:Y:S01]  /*0000*/  LDC R1, c[0x0][0x37c] ;  /* 0x0000df00ff017b82 */ /* 0x000e620000000800 */
[----:B------:R-:W2:Y:S01]  /*0010*/  S2R R170, SR_TID.X ;  /* 0x0000000000aa7919 */ /* 0x000ea20000002100 */
[----:B------:R-:W3:Y:S01]  /*0020*/  LDCU.64 UR4, c[0x0][0x890] ;  /* 0x00011200ff0477ac */ /* 0x000ee20008000a00 */
[----:B------:R-:W-:Y:S02]  /*0030*/  PRMT R155, RZ, 0x7610, R155 ;  /* 0x00007610ff9b7816 */ /* 0x000fe4000000009b */
[----:B------:R-:W-:Y:S01]  /*0040*/  ELECT P5, URZ, PT ;  /* 0x0000000000ff782f */ /* 0x000fe200038a0000 */
[----:B------:R-:W4:Y:S01]  /*0050*/  LDCU.64 UR48, c[0x0][0x358] ;  /* 0x00006b00ff3077ac */ /* 0x000f220008000a00 */
[----:B---3--:R-:W-:-:S04]  /*0060*/  UISETP.NE.U32.AND UP0, UPT, UR4, URZ, UPT ;  /* 0x000000ff0400728c */ /* 0x008fc8000bf05070 */
[----:B------:R-:W-:Y:S01]  /*0070*/  UISETP.NE.AND.EX UP0, UPT, UR5, URZ, UPT, UP0 ;  /* 0x000000ff0500728c */ /* 0x000fe2000bf05300 */
[----:B--2---:R-:W-:-:S05]  /*0080*/  SHF.R.U32.HI R162, RZ, 0x5, R170 ;  /* 0x00000005ffa27819 */ /* 0x004fca00000116aa */
[----:B------:R-:W2:Y:S02]  /*0090*/  SHFL.IDX PT, R0, R162, RZ, 0x1f ;  /* 0x00001fffa2007589 */ /* 0x000ea400000e0000 */
[----:B--2---:R-:W-:Y:S01]  /*00a0*/  R2UR UR8, R0 ;  /* 0x00000000000872ca */ /* 0x004fe200000e0000 */
[----:B-1--4-:R-:W-:-:S14]  /*00b0*/  BRA.U UP0, `(.L_x_0) ;  /* 0x00000001002c7547 */ /* 0x012fdc000b800000 */
[----:B------:R-:W1:Y:S02]  /*00c0*/  LDCU.64 UR6, c[0x0][0x888] ;  /* 0x00011100ff0677ac */ /* 0x000e640008000a00 */
[----:B-1----:R-:W-:-:S04]  /*00d0*/  UISETP.NE.U32.AND UP0, UPT, UR6, URZ, UPT ;  /* 0x000000ff0600728c */ /* 0x002fc8000bf05070 */
[----:B------:R-:W-:-:S09]  /*00e0*/  UISETP.NE.AND.EX UP0, UPT, UR7, URZ, UPT, UP0 ;  /* 0x000000ff0700728c */ /* 0x000fd2000bf05300 */
[----:B------:R-:W-:Y:S05]  /*00f0*/  BRA.U !UP0, `(.L_x_1) ;  /* 0x0000000108107547 */ /* 0x000fea000b800000 */
[----:B------:R-:W1:Y:S02]  /*0100*/  LDC.64 R2, c[0x0][0x888] ;  /* 0x00022200ff027b82 */ /* 0x000e640000000a00 */
[----:B-1----:R1:W5:Y:S01]  /*0110*/  LDG.E R81, desc[UR48][R2.64] ;  /* 0x0000003002517981 */ /* 0x002362000c1e1900 */
[----:B------:R-:W-:Y:S01]  /*0120*/  HFMA2 R155, -RZ, RZ, 0, 5.9604644775390625e-08 ;  /* 0x00000001ff9b7431 */ /* 0x000fe200000001ff */
[----:B------:R-:W-:Y:S05]  /*0130*/  BRA `(.L_x_0) ;  /* 0x00000000000c7947 */ /* 0x000fea0003800000 */
.L_x_1:
[----:B------:R-:W1:Y:S01]  /*0140*/  LDCU UR6, c[0x0][0x880] ;  /* 0x00011000ff0677ac */ /* 0x000e620008000800 */
[----:B------:R-:W-:Y:S01]  /*0150*/  HFMA2 R155, -RZ, RZ, 0, 5.9604644775390625e-08 ;  /* 0x00000001ff9b7431 */ /* 0x000fe200000001ff */
[----:B-1----:R-:W-:-:S07]  /*0160*/  MOV R81, UR6 ;  /* 0x0000000600517c02 */ /* 0x002fce0008000f00 */
.L_x_0:
[----:B------:R-:W2:Y:S02]  /*0170*/  LDCU.64 UR6, c[0x0][0x8b0] ;  /* 0x00011600ff0677ac */ /* 0x000ea40008000a00 */
[----:B--2---:R-:W-:-:S04]  /*0180*/  UISETP.NE.U32.AND UP0, UPT, UR6, URZ, UPT ;  /* 0x000000ff0600728c */ /* 0x004fc8000bf05070 */
[----:B------:R-:W-:-:S09]  /*0190*/  UISETP.NE.AND.EX UP0, UPT, UR7, URZ, UPT, UP0 ;  /* 0x000000ff0700728c */ /* 0x000fd2000bf05300 */
[----:B------:R-:W-:Y:S05]  /*01a0*/  BRA.U UP0, `(.L_x_2) ;  /* 0x0000000100247547 */ /* 0x000fea000b800000 */
[----:B------:R-:W2:Y:S02]  /*01b0*/  LDCU.64 UR6, c[0x0][0x8a8] ;  /* 0x00011500ff0677ac */ /* 0x000ea40008000a00 */
[----:B--2---:R-:W-:-:S04]  /*01c0*/  UISETP.NE.U32.AND UP0, UPT, UR6, URZ, UPT ;  /* 0x000000ff0600728c */ /* 0x004fc8000bf05070 */
[----:B------:R-:W-:-:S09]  /*01d0*/  UISETP.NE.AND.EX UP0, UPT, UR7, URZ, UPT, UP0 ;  /* 0x000000ff0700728c */ /* 0x000fd2000bf05300 */
[----:B------:R-:W-:Y:S05]  /*01e0*/  BRA.U !UP0, `(.L_x_3) ;  /* 0x00000001080c7547 */ /* 0x000fea000b800000 */
[----:B------:R-:W2:Y:S02]  /*01f0*/  LDC.64 R78, c[0x0][0x8a8] ;  /* 0x00022a00ff4e7b82 */ /* 0x000ea40000000a00 */
[----:B--2---:R2:W5:Y:S01]  /*0200*/  LDG.E R78, desc[UR48][R78.64] ;  /* 0x000000304e4e7981 */ /* 0x004562000c1e1900 */
[----:B------:R-:W-:Y:S05]  /*0210*/  BRA `(.L_x_2) ;  /* 0x0000000000087947 */ /* 0x000fea0003800000 */
.L_x_3:
[----:B------:R-:W2:Y:S02]  /*0220*/  LDCU UR6, c[0x0][0x8a0] ;  /* 0x00011400ff0677ac */ /* 0x000ea40008000800 */
[----:B--2---:R-:W-:Y:S02]  /*0230*/  MOV R78, UR6 ;  /* 0x00000006004e7c02 */ /* 0x004fe40008000f00 */
.L_x_2:
[----:B------:R-:W-:Y:S01]  /*0240*/  IMAD.U32 R0, RZ, RZ, UR8 ;  /* 0x00000008ff007e24 */ /* 0x000fe2000f8e00ff */
[----:B------:R-:W-:Y:S04]  /*0250*/  BSSY.RECONVERGENT B0, `(.L_x_4) ;  /* 0x000000c000007945 */ /* 0x000fe80003800200 */
[C---:B------:R-:W-:Y:S02]  /*0260*/  ISETP.NE.OR P1, PT, R0.reuse, 0x1, !P5 ;  /* 0x000000010000780c */ /* 0x040fe40006f25670 */
[----:B------:R-:W-:-:S11]  /*0270*/  ISETP.NE.OR P0, PT, R0, 0x3, !P5 ;  /* 0x000000030000780c */ /* 0x000fd60006f05670 */
[----:B------:R-:W-:Y:S05]  /*0280*/  @P1 BRA `(.L_x_5) ;  /* 0x0000000000201947 */ /* 0x000fea0003800000 */
[----:B------:R-:W3:Y:S02]  /*0290*/  LDCU.64 UR6, c[0x0][0x348] ;  /* 0x00006900ff0677ac */ /* 0x000ee40008000a00 */
[----:B---3--:R-:W-:Y:S02]  /*02a0*/  UIADD3 UR10, UP1, UPT, UR6, 0x80, URZ ;  /* 0x00000080060a7890 */ /* 0x008fe4000ff3e0ff */
[----:B------:R-:W-:Y:S02]  /*02b0*/  UIADD3 UR6, UP0, UPT, UR6, 0x180, URZ ;  /* 0x0000018006067890 */ /* 0x000fe4000ff1e0ff */
[----:B------:R-:W-:Y:S02]  /*02c0*/  UIADD3.X UR11, UPT, UPT, URZ, UR7, URZ, UP1, !UPT ;  /* 0x00000007ff0b7290 */ /* 0x000fe40008ffe4ff */
[----:B------:R-:W-:-:S07]  /*02d0*/  UIADD3.X UR7, UPT, UPT, URZ, UR7, URZ, UP0, !UPT ;  /* 0x00000007ff077290 */ /* 0x000fce00087fe4ff */
[----:B------:R3:W-:Y:S02]  /*02e0*/  UTMACCTL.PF [UR10] ;  /* 0x000000000a0079b9 */ /* 0x0007e40008040000 */
[----:B------:R3:W-:Y:S02]  /*02f0*/  UTMACCTL.PF [UR6] ;  /* 0x00000000060079b9 */ /* 0x0007e40008040000 */
[----:B---3--:R-:W-:Y:S01]  /*0300*/  NOP ;  /* 0x0000000000007918 */ /* 0x008fe20000000000 */
.L_x_5:
[----:B------:R-:W-:Y:S05]  /*0310*/  BSYNC.RECONVERGENT B0 ;  /* 0x0000000000007941 */ /* 0x000fea0003800200 */
.L_x_4:
[----:B------:R-:W-:Y:S04]  /*0320*/  BSSY.RECONVERGENT B0, `(.L_x_6) ;  /* 0x000000a000007945 */ /* 0x000fe80003800200 */
        /* <DEDUP_REMOVED lines=9> */
.L_x_7:
[----:B------:R-:W-:Y:S05]  /*03c0*/  BSYNC.RECONVERGENT B0 ;  /* 0x0000000000007941 */ /* 0x000fea0003800200 */
.L_x_6:
[----:B------:R-:W3:Y:S01]  /*03d0*/  LDCU.64 UR6, c[0x0][0x888] ;  /* 0x00011100ff0677ac */ /* 0x000ee20008000a00 */
[----:B------:R-:W-:Y:S02]  /*03e0*/  UISETP.EQ.U32.AND UP1, UPT, UR4, URZ, UPT ;  /* 0x000000ff0400728c */ /* 0x000fe4000bf22070 */
[----:B------:R-:W-:Y:S02]  /*03f0*/  UPLOP3.LUT UP2, UPT, UPT, UPT, UPT, 0x80, 0x8 ;  /* 0x000000000008789c */ /* 0x000fe40003f4f070 */
[----:B---3--:R-:W-:-:S04]  /*0400*/  UISETP.NE.U32.AND UP0, UPT, UR6, URZ, UPT ;  /* 0x000000ff0600728c */ /* 0x008fc8000bf05070 */
[----:B------:R-:W-:-:S04]  /*0410*/  UISETP.NE.AND.EX UP0, UPT, UR7, URZ, UPT, UP0 ;  /* 0x000000ff0700728c */ /* 0x000fc8000bf05300 */
[----:B------:R-:W-:-:S04]  /*0420*/  UISETP.EQ.OR.EX UP3, UPT, UR5, URZ, !UP0, UP1 ;  /* 0x000000ff0500728c */ /* 0x000fc8000c762710 */
[----:B------:R-:W-:-:S05]  /*0430*/  UP2UR UR50, UPR, URZ, 0x8 ;  /* 0x00000008ff327883 */ /* 0x000fca0008000000 */
[----:B------:R-:W-:Y:S07]  /*0440*/  BRA.U !UP3, `(.L_x_8) ;  /* 0x000000010b207547 */ /* 0x000fee000b800000 */
[----:B------:R-:W-:Y:S01]  /*0450*/  UISETP.NE.U32.AND UP2, UPT, UR4, URZ, UPT ;  /* 0x000000ff0400728c */ /* 0x000fe2000bf45070 */
[----:B-----5:R-:W-:Y:S01]  /*0460*/  FSETP.NEU.AND P0, PT, R81, RZ, PT ;  /* 0x000000ff5100720b */ /* 0x020fe20003f0d000 */
[----:B------:R-:W-:Y:S02]  /*0470*/  USEL UR4, URZ, 0xffffffff, UP0 ;  /* 0xffffffffff047887 */ /* 0x000fe40008000000 */
[----:B------:R-:W-:-:S10]  /*0480*/  UISETP.NE.AND.EX UP2, UPT, UR5, URZ, UPT, UP2 ;  /* 0x000000ff0500728c */ /* 0x000fd4000bf45320 */
[----:B------:R-:W-:Y:S01]  /*0490*/  VOTEU.ANY UP1, P0 ;  /* 0x0000000000ff7886 */ /* 0x000fe20000020100 */
[----:B------:R-:W-:-:S04]  /*04a0*/  @!UP2 USEL UR4, URZ, 0xffffffff, UP1 ;  /* 0xffffffffff04a887 */ /* 0x000fc80008800000 */
[----:B------:R-:W-:-:S04]  /*04b0*/  ULOP3.LUT UR4, UR4, 0x1, URZ, 0xc0, !UPT ;  /* 0x0000000104047892 */ /* 0x000fc8000f8ec0ff */
[----:B------:R-:W-:-:S11]  /*04c0*/  UISETP.NE.U32.AND UP2, UPT, UR4, 0x1, UPT ;  /* 0x000000010400788c */ /* 0x000fd6000bf45070 */
.L_x_8:
[----:B-1----:R-:W1:Y:S01]  /*04d0*/  SHFL.IDX PT, R2, R162, RZ, 0x1f ;  /* 0x00001fffa2027589 */ /* 0x002e6200000e0000 */
[----:B------:R-:W-:-:S04]  /*04e0*/  UISETP.NE.AND UP1, UPT, UR8, 0x2, UPT ;  /* 0x000000020800788c */ /* 0x000fc8000bf25270 */
[----:B------:R-:W-:Y:S01]  /*04f0*/  USEL UR6, URZ, 0x1, UP1 ;  /* 0x00000001ff067887 */ /* 0x000fe20008800000 */
[----:B-1----:R-:W-:-:S13]  /*0500*/  ISETP.NE.AND P0, PT, R2, RZ, PT ;  /* 0x000000ff0200720c */ /* 0x002fda0003f05270 */
[----:B------:R-:W-:Y:S05]  /*0510*/  @P0 BRA `(.L_x_9) ;  /* 0x0000000000580947 */ /* 0x000fea0003800000 */
[----:B------:R-:W1:Y:S01]  /*0520*/  S2UR UR5, SR_CgaCtaId ;  /* 0x00000000000579c3 */ /* 0x000e620000008800 */
[----:B------:R-:W-:Y:S01]  /*0530*/  UMOV UR7, 0x400 ;  /* 0x0000040000077882 */ /* 0x000fe20000000000 */
[----:B------:R-:W-:Y:S01]  /*0540*/  UMOV UR4, 0x1 ;  /* 0x0000000100047882 */ /* 0x000fe20000000000 */
[----:B------:R-:W-:Y:S01]  /*0550*/  ELECT P0, URZ, PT ;  /* 0x0000000000ff782f */ /* 0x000fe20003800000 */
[----:B------:R-:W-:-:S04]  /*0560*/  UIADD3 UR10, UPT, UPT, -UR4, 0x100000, URZ ;  /* 0x00100000040a7890 */ /* 0x000fc8000fffe1ff */
[----:B------:R-:W-:Y:S02]  /*0570*/  USHF.L.U32 UR11, UR10, 0xb, URZ ;  /* 0x0000000b0a0b7899 */ /* 0x000fe400080006ff */
[----:B------:R-:W-:Y:S02]  /*0580*/  USHF.L.U32 UR10, UR10, 0x1, URZ ;  /* 0x000000010a0a7899 */ /* 0x000fe400080006ff */
[----:B-1----:R-:W-:Y:S01]  /*0590*/  ULEA UR5, UR5, UR7, 0x18 ;  /* 0x0000000705057291 */ /* 0x002fe2000f8ec0ff */
[----:B------:R-:W1:Y:S11]  /*05a0*/  FENCE.VIEW.ASYNC.S ;  /* 0x00000000000073c6 */ /* 0x000e760000000000 */
[----:B-1----:R1:W3:Y:S01]  /*05b0*/  SYNCS.EXCH.64 URZ, [UR5], UR10 ;  /* 0x0000000a05ff75b2 */ /* 0x0022e20008000100 */
[----:B------:R1:W4:Y:S01]  /*05c0*/  SYNCS.EXCH.64 URZ, [UR5+0x30], UR10 ;  /* 0x0000300a05ff75b2 */ /* 0x0003220008000100 */
[----:B------:R1:W1:Y:S01]  /*05d0*/  SYNCS.EXCH.64 URZ, [UR5+0x8], UR10 ;  /* 0x0000080a05ff75b2 */ /* 0x0002620008000100 */
        /* <DEDUP_REMOVED lines=9> */
[----:B------:R-:W-:Y:S01]  /*0670*/  NOP ;  /* 0x0000000000007918 */ /* 0x000fe20000000000 */
.L_x_9:
[----:B------:R-:W2:Y:S01]  /*0680*/  SHFL.IDX PT, R2, R162, RZ, 0x1f ;  /* 0x00001fffa2027589 */ /* 0x000ea200000e0000 */
[----:B------:R-:W-:Y:S01]  /*0690*/  NOP ;  /* 0x0000000000007918 */ /* 0x000fe20000000000 */
[----:B--2---:R-:W-:-:S13]  /*06a0*/  ISETP.NE.AND P0, PT, R2, 0x1, PT ;  /* 0x000000010200780c */ /* 0x004fda0003f05270 */
[----:B------:R-:W-:Y:S05]  /*06b0*/  @P0 BRA `(.L_x_10) ;  /* 0x0000000000580947 */ /* 0x000fea0003800000 */
[----:B------:R-:W2:Y:S01]  /*06c0*/  S2UR UR7, SR_CgaCtaId ;  /* 0x00000000000779c3 */ /* 0x000ea20000008800 */
[----:B------:R-:W-:Y:S01]  /*06d0*/  UMOV UR9, 0x400 ;  /* 0x0000040000097882 */ /* 0x000fe20000000000 */
[----:B-1----:R-:W-:Y:S01]  /*06e0*/  UMOV UR5, 0x20 ;  /* 0x0000002000057882 */ /* 0x002fe20000000000 */
[----:B------:R-:W-:Y:S01]  /*06f0*/  UMOV UR4, 0x80 ;  /* 0x0000008000047882 */ /* 0x000fe20000000000 */
[----:B------:R-:W-:-:S04]  /*0700*/  UIADD3 UR10, UPT, UPT, -UR5, 0x100000, URZ ;  /* 0x00100000050a7890 */ /* 0x000fc8000fffe1ff */
[----:B------:R-:W-:Y:S02]  /*0710*/  USHF.L.U32 UR11, UR10, 0xb, URZ ;  /* 0x0000000b0a0b7899 */ /* 0x000fe400080006ff */
[----:B------:R-:W-:Y:S02]  /*0720*/  USHF.L.U32 UR10, UR10, 0x1, URZ ;  /* 0x000000010a0a7899 */ /* 0x000fe400080006ff */
[----:B------:R-:W-:-:S04]  /*0730*/  UIADD3 UR4, UPT, UPT, -UR4, 0x100000, URZ ;  /* 0x0010000004047890 */ /* 0x000fc8000fffe1ff */
[----:B------:R-:W-:Y:S02]  /*0740*/  USHF.L.U32 UR5, UR4, 0xb, URZ ;  /* 0x0000000b04057899 */ /* 0x000fe400080006ff */
[----:B------:R-:W-:Y:S01]  /*0750*/  USHF.L.U32 UR4, UR4, 0x1, URZ ;  /* 0x0000000104047899 */ /* 0x000fe200080006ff */
[----:B------:R-:W-:Y:S01]  /*0760*/  ELECT P0, URZ, PT ;  /* 0x0000000000ff782f */ /* 0x000fe20003800000 */
[----:B--2---:R-:W-:Y:S01]  /*0770*/  ULEA UR7, UR7, UR9, 0x18 ;  /* 0x0000000907077291 */ /* 0x004fe2000f8ec0ff */
[----:B------:R-:W1:Y:S11]  /*0780*/  FENCE.VIEW.ASYNC.S ;  /* 0x00000000000073c6 */ /* 0x000e760000000000 */
[----:B-1----:R2:W1:Y:S01]  /*0790*/  SYNCS.EXCH.64 URZ, [UR7+0x60], UR10 ;  /* 0x0000600a07ff75b2 */ /* 0x0024620008000100 */
[----:B------:R2:W1:Y:S01]  /*07a0*/  SYNCS.EXCH.64 URZ, [UR7+0x80], UR4 ;  /* 0x0000800407ff75b2 */ /* 0x0004620008000100 */
[----:B------:R2:W1:Y:S01]  /*07b0*/  SYNCS.EXCH.64 URZ, [UR7+0x68], UR10 ;  /* 0x0000680a07ff75b2 */ /* 0x0004620008000100 */
[----:B------:R2:W1:Y:S01]  /*07c0*/  SYNCS.EXCH.64 URZ, [UR7+0x88], UR4 ;  /* 0x0000880407ff75b2 */ /* 0x0004620008000100 */
[----:B------:R2:W1:Y:S01]  /*07d0*/  SYNCS.EXCH.64 URZ, [UR7+0x70], UR10 ;  /* 0x0000700a07ff75b2 */ /* 0x0004620008000100 */
[----:B------:R2:W1:Y:S01]  /*07e0*/  SYNCS.EXCH.64 URZ, [UR7+0x90], UR4 ;  /* 0x0000900407ff75b2 */ /* 0x0004620008000100 */
[----:B------:R2:W1:Y:S01]  /*07f0*/  SYNCS.EXCH.64 URZ, [UR7+0x78], UR10 ;  /* 0x0000780a07ff75b2 */ /* 0x0004620008000100 */
[----:B------:R2:W1:Y:S02]  /*0800*/  SYNCS.EXCH.64 URZ, [UR7+0x98], UR4 ;  /* 0x0000980407ff75b2 */ /* 0x0004640008000100 */
[----:B--2---:R-:W-:Y:S01]  /*0810*/  NOP ;  /* 0x0000000000007918 */ /* 0x004fe20000000000 */
.L_x_10:
[----:B------:R-:W2:Y:S01]  /*0820*/  SHFL.IDX PT, R2, R162, RZ, 0x1f ;  /* 0x00001fffa2027589 */ /* 0x000ea200000e0000 */
[----:B------:R-:W-:Y:S01]  /*0830*/  NOP ;  /* 0x0000000000007918 */ /* 0x000fe20000000000 */
[----:B--2---:R-:W-:-:S13]  /*0840*/  ISETP.NE.AND P0, PT, R2, 0x3, PT ;  /* 0x000000030200780c */ /* 0x004fda0003f05270 */
[----:B------:R-:W-:Y:S05]  /*0850*/  @P0 BRA `(.L_x_11) ;  /* 0x0000000000300947 */ /* 0x000fea0003800000 */
[----:B-1----:R-:W1:Y:S01]  /*0860*/  S2UR UR5, SR_CgaCtaId ;  /* 0x00000000000579c3 */ /* 0x002e620000008800 */
        /* <DEDUP_REMOVED lines=8> */
[----:B-1----:R2:W1:Y:S01]  /*08f0*/  SYNCS.EXCH.64 URZ, [UR5+0xa0], UR10 ;  /* 0x0000a00a05ff75b2 */ /* 0x0024620008000100 */
[----:B------:R2:W1:Y:S02]  /*0900*/  SYNCS.EXCH.64 URZ, [UR5+0xa8], UR10 ;  /* 0x0000a80a05ff75b2 */ /* 0x0004640008000100 */
[----:B--2---:R-:W-:Y:S01]  /*0910*/  NOP ;  /* 0x0000000000007918 */ /* 0x004fe20000000000 */
.L_x_11:
[----:B------:R-:W2:Y:S01]  /*0920*/  SHFL.IDX PT, R2, R162, RZ, 0x1f ;  /* 0x00001fffa2027589 */ /* 0x000ea200000e0000 */
[----:B------:R-:W-:Y:S01]  /*0930*/  NOP ;  /* 0x0000000000007918 */ /* 0x000fe20000000000 */
[----:B--2---:R-:W-:-:S13]  /*0940*/  ISETP.NE.AND P0, PT, R2, 0x4, PT ;  /* 0x000000040200780c */ /* 0x004fda0003f05270 */
[----:B------:R-:W-:Y:S05]  /*0950*/  @P0 BRA `(.L_x_12) ;  /* 0x00000000004c0947 */ /* 0x000fea0003800000 */
[----:B-1----:R-:W1:Y:S01]  /*0960*/  S2UR UR5, SR_CgaCtaId ;  /* 0x00000000000579c3 */ /* 0x002e620000008800 */
[----:B------:R-:W-:Y:S01]  /*0970*/  UMOV UR9, 0x100 ;  /* 0x0000010000097882 */ /* 0x000fe20000000000 */
[----:B------:R-:W-:Y:S01]  /*0980*/  UMOV UR7, 0x400 ;  /* 0x0000040000077882 */ /* 0x000fe20000000000 */
[----:B------:R-:W-:Y:S01]  /*0990*/  USEL UR9, UR9, 0xe0, UP2 ;  /* 0x000000e009097887 */ /* 0x000fe20009000000 */
[----:B------:R-:W-:Y:S01]  /*09a0*/  UMOV UR4, 0x1 ;  /* 0x0000000100047882 */ /* 0x000fe20000000000 */
[----:B------:R-:W-:Y:S01]  /*09b0*/  ELECT P0, URZ, PT ;  /* 0x0000000000ff782f */ /* 0x000fe20003800000 */
[----:B------:R-:W-:-:S04]  /*09c0*/  UIADD3 UR10, UPT, UPT, -UR4, 0x100000, URZ ;  /* 0x00100000040a7890 */ /* 0x000fc8000fffe1ff */
[----:B------:R-:W-:Y:S02]  /*09d0*/  USHF.L.U32 UR11, UR10, 0xb, URZ ;  /* 0x0000000b0a0b7899 */ /* 0x000fe400080006ff */
[----:B------:R-:W-:Y:S02]  /*09e0*/  USHF.L.U32 UR10, UR10, 0x1, URZ ;  /* 0x000000010a0a7899 */ /* 0x000fe400080006ff */
[----:B------:R-:W-:-:S04]  /*09f0*/  UIADD3 UR12, UPT, UPT, -UR9, 0x100000, URZ ;  /* 0x00100000090c7890 */ /* 0x000fc8000fffe1ff */
[----:B------:R-:W-:Y:S02]  /*0a00*/  USHF.L.U32 UR13, UR12, 0xb, URZ ;  /* 0x0000000b0c0d7899 */ /* 0x000fe400080006ff */
[----:B------:R-:W-:Y:S02]  /*0a10*/  USHF.L.U32 UR12, UR12, 0x1, URZ ;  /* 0x000000010c0c7899 */ /* 0x000fe400080006ff */
[----:B-1----:R-:W-:Y:S01]  /*0a20*/  ULEA UR5, UR5, UR7, 0x18 ;  /* 0x0000000705057291 */ /* 0x002fe2000f8ec0ff */
[----:B------:R-:W1:Y:S11]  /*0a30*/  FENCE.VIEW.ASYNC.S ;  /* 0x00000000000073c6 */ /* 0x000e760000000000 */
[----:B-1----:R2:W1:Y:S01]  /*0a40*/  SYNCS.EXCH.64 URZ, [UR5+0xb0], UR10 ;  /* 0x0000b00a05ff75b2 */ /* 0x0024620008000100 */
[----:B------:R2:W1:Y:S01]  /*0a50*/  SYNCS.EXCH.64 URZ, [UR5+0xc0], UR12 ;  /* 0x0000c00c05ff75b2 */ /* 0x0004620008000100 */
[----:B------:R2:W1:Y:S01]  /*0a60*/  SYNCS.EXCH.64 URZ, [UR5+0xb8], UR10 ;  /* 0x0000b80a05ff75b2 */ /* 0x0004620008000100 */
[----:B------:R2:W1:Y:S02]  /*0a70*/  SYNCS.EXCH.64 URZ, [UR5+0xc8], UR12 ;  /* 0x0000c80c05ff75b2 */ /* 0x0004640008000100 */
[----:B--2---:R-:W-:Y:S01]  /*0a80*/  NOP ;  /* 0x0000000000007918 */ /* 0x004fe20000000000 */
.L_x_12:
        /* <DEDUP_REMOVED lines=20> */
[----:B------:R2:W1:Y:S02]  /*0bd0*/  SYNCS.EXCH.64 URZ, [UR7+0xe8], UR4 ;  /* 0x0000e80407ff75b2 */ /* 0x0004640008000100 */
[----:B--2---:R-:W-:Y:S01]  /*0be0*/  NOP ;  /* 0x0000000000007918 */ /* 0x004fe20000000000 */
.L_x_13:
        /* <DEDUP_REMOVED lines=18> */
.L_x_14:
[----:B-1----:R-:W1:Y:S01]  /*0d10*/  S2UR UR5, SR_CTAID.X ;  /* 0x00000000000579c3 */ /* 0x002e620000002500 */
[----:B------:R-:W-:-:S05]  /*0d20*/  CS2R.32 R156, SR_CgaSize ;  /* 0x00000000009c7805 */ /* 0x000fca0000008a00 */
[----:B------:R-:W-:-:S05]  /*0d30*/  IMAD R156, R156, -0xa0, RZ ;  /* 0xffffff609c9c7824 */ /* 0x000fca00078e02ff */
[----:B------:R-:W-:-:S14]  /*0d40*/  R2UR UR9, R156 ;  /* 0x000000009c0972ca */ /* 0x000fdc00000e0000 */
[----:B------:R-:W2:Y:S01]  /*0d50*/  LDCU UR9, c[0x0][UR9+0x2b0] ;  /* 0x00005600090977ac */ /* 0x000ea20008000800 */
[----:B------:R-:W-:Y:S01]  /*0d60*/  NOP ;  /* 0x0000000000007918 */ /* 0x000fe20000000000 */
[----:B------:R-:W-:-:S05]  /*0d70*/  CS2R.32 R156, SR_CgaSize ;  /* 0x00000000009c7805 */ /* 0x000fca0000008a00 */
[----:B------:R-:W-:-:S05]  /*0d80*/  IMAD R156, R156, -0xa0, RZ ;  /* 0xffffff609c9c7824 */ /* 0x000fca00078e02ff */
[----:B------:R-:W-:-:S14]  /*0d90*/  R2UR UR7, R156 ;  /* 0x000000009c0772ca */ /* 0x000fdc00000e0000 */
[----:B------:R-:W3:Y:S01]  /*0da0*/  LDCU UR7, c[0x0][UR7+0x2b4] ;  /* 0x00005680070777ac */ /* 0x000ee20008000800 */
[----:B------:R-:W4:Y:S08]  /*0db0*/  S2UR UR4, SR_CTAID.Y ;  /* 0x00000000000479c3 */ /* 0x000f300000002600 */
[----:B------:R-:W3:Y:S01]  /*0dc0*/  LDC R9, c[0x0][0xb24] ;  /* 0x0002c900ff097b82 */ /* 0x000ee20000000800 */
[----:B-1----:R-:W-:-:S02]  /*0dd0*/  I2FP.F32.U32 R4, UR5 ;  /* 0x0000000500047c45 */ /* 0x002fc40008201000 */
[----:B------:R-:W-:-:S05]  /*0de0*/  CS2R.32 R5, SR_CgaSize ;  /* 0x0000000000057805 */ /* 0x000fca0000008a00 */
[----:B------:R-:W-:-:S06]  /*0df0*/  IMAD R5, R5, -0xa0, RZ ;  /* 0xffffff6005057824 */ /* 0x000fcc00078e02ff */
[----:B------:R-:W1:Y:S01]  /*0e00*/  LDC R5, c[0x0][R5+0x2a0] ;  /* 0x0000a80005057b82 */ /* 0x000e620000000800 */
[----:B------:R-:W-:Y:S01]  /*0e10*/  MOV R21, UR5 ;  /* 0x0000000500157c02 */ /* 0x000fe20008000f00 */
[----:B--2---:R-:W-:Y:S01]  /*0e20*/  FMUL R4, R4, UR9 ;  /* 0x0000000904047c20 */ /* 0x004fe20008400000 */
[----:B----4-:R-:W-:Y:S02]  /*0e30*/  I2FP.F32.U32 R2, UR4 ;  /* 0x0000000400027c45 */ /* 0x010fe40008201000 */
[----:B------:R-:W-:-:S05]  /*0e40*/  CS2R.32 R3, SR_CgaSize ;  /* 0x0000000000037805 */ /* 0x000fca0000008a00 */
[----:B------:R-:W-:-:S06]  /*0e50*/  IMAD R3, R3, -0xa0, RZ ;  /* 0xffffff6003037824 */ /* 0x000fcc00078e02ff */
[----:B------:R-:W2:Y:S01]  /*0e60*/  LDC R3, c[0x0][R3+0x2a4] ;  /* 0x0000a90003037b82 */ /* 0x000ea20000000800 */
[----:B------:R-:W4:Y:S01]  /*0e70*/  F2I.U32.TRUNC.NTZ R156, R4 ;  /* 0x00000004009c7305 */ /* 0x000f22000020f000 */
[----:B------:R-:W-:Y:S01]  /*0e80*/  MOV R20, UR4 ;  /* 0x0000000400147c02 */ /* 0x000fe20008000f00 */
[----:B---3--:R-:W-:-:S05]  /*0e90*/  FMUL R2, R2, UR7 ;  /* 0x0000000702027c20 */ /* 0x008fca0008400000 */
[----:B------:R-:W-:Y:S01]  /*0ea0*/  BAR.SYNC.DEFER_BLOCKING 0x0 ;  /* 0x0000000000007b1d */ /* 0x000fe20000010000 */
[----:B------:R-:W-:-:S05]  /*0eb0*/  ISETP.GE.AND P0, PT, R9, 0x1, PT ;  /* 0x000000010900780c */ /* 0x000fca0003f06270 */
[----:B------:R-:W3:Y:S02]  /*0ec0*/  F2I.U32.TRUNC.NTZ R154, R2 ;  /* 0x00000002009a7305 */ /* 0x000ee4000020f000 */
[----:B------:R-:W2:Y:S01]  /*0ed0*/  S2UR UR44, SR_CTAID.Z ;  /* 0x00000000002c79c3 */ /* 0x000ea20000002700 */
[----:B----4-:R-:W-:-:S05]  /*0ee0*/  IADD3 R156, PT, PT, -R156, RZ, RZ ;  /* 0x000000ff9c9c7210 */ /* 0x010fca0007ffe1ff */
[----:B-1----:R-:W-:Y:S01]  /*0ef0*/  IMAD R156, R5, R156, UR5 ;  /* 0x00000005059c7e24 */ /* 0x002fe2000f8e029c */
[----:B---3--:R-:W-:-:S05]  /*0f00*/  IADD3 R154, PT, PT, -R154, RZ, RZ ;  /* 0x000000ff9a9a7210 */ /* 0x008fca0007ffe1ff */
[----:B--2---:R-:W-:Y:S01]  /*0f10*/  IMAD R154, R3, R154, UR4 ;  /* 0x00000004039a7e24 */ /* 0x004fe2000f8e029a */
[----:B------:R-:W-:Y:S06]  /*0f20*/  @!P0 BRA `(.L_x_15) ;  /* 0x0000000000b88947 */ /* 0x000fec0003800000 */
[----:B------:R-:W1:Y:S01]  /*0f30*/  LDC.64 R4, c[0x0][0xb18] ;  /* 0x0002c600ff047b82 */ /* 0x000e620000000a00 */
[----:B------:R-:W-:-:S07]  /*0f40*/  ISETP.NE.AND P0, PT, R9, 0x1, PT ;  /* 0x000000010900780c */ /* 0x000fce0003f05270 */
[----:B------:R-:W2:Y:S08]  /*0f50*/  LDC R10, c[0x0][0xb0c] ;  /* 0x0002c300ff0a7b82 */ /* 0x000eb00000000800 */
[----:B------:R-:W3:Y:S08]  /*0f60*/  LDC R11, c[0x0][0x370] ;  /* 0x0000dc00ff0b7b82 */ /* 0x000ef00000000800 */
[----:B------:R-:W4:Y:S01]  /*0f70*/  LDC R12, c[0x0][0x374] ;  /* 0x0000dd00ff0c7b82 */ /* 0x000f220000000800 */
[----:B-1----:R-:W-:-:S07]  /*0f80*/  ISETP.NE.AND P1, PT, R4, 0x1, PT ;  /* 0x000000010400780c */ /* 0x002fce0003f25270 */
[----:B------:R-:W3:Y:S01]  /*0f90*/  LDC.64 R6, c[0x0][0xb10] ;  /* 0x0002c400ff067b82 */ /* 0x000ee20000000a00 */
[----:B--2---:R-:W-:-:S07]  /*0fa0*/  ISETP.NE.AND P2, PT, R10, 0x1, PT ;  /* 0x000000010a00780c */ /* 0x004fce0003f45270 */
[----:B------:R-:W1:Y:S08]  /*0fb0*/  LDC R8, c[0x0][0xb20] ;  /* 0x0002c800ff087b82 */ /* 0x000e700000000800 */
[----:B------:R-:W2:Y:S01]  /*0fc0*/  LDC.64 R2, c[0x0][0xb28] ;  /* 0x0002ca00ff027b82 */ /* 0x000ea20000000a00 */
[----:B----4-:R-:W-:-:S04]  /*0fd0*/  IMAD.HI.U32 R13, R12, R5, RZ ;  /* 0x000000050c0d7227 */ /* 0x010fc800078e00ff */
[----:B------:R-:W-:-:S04]  /*0fe0*/  IMAD.HI.U32 R5, R20, R5, RZ ;  /* 0x0000000514057227 */ /* 0x000fc800078e00ff */
[----:B---3--:R-:W-:-:S04]  /*0ff0*/  IMAD.HI.U32 R14, R11, R6, RZ ;  /* 0x000000060b0e7227 */ /* 0x008fc800078e00ff */
[C---:B------:R-:W-:Y:S01]  /*1000*/  IMAD.HI.U32 R16, R21.reuse, R6, RZ ;  /* 0x0000000615107227 */ /* 0x040fe200078e00ff */
[-C--:B------:R-:W-:Y:S02]  /*1010*/  @P2 SHF.R.U32.HI R11, RZ, R7.reuse, R14 ;  /* 0x00000007ff0b2219 */ /* 0x080fe4000001160e */
[-C--:B-1----:R-:W-:Y:S02]  /*1020*/  @P1 SHF.R.U32.HI R12, RZ, R8.reuse, R13 ;  /* 0x00000008ff0c1219 */ /* 0x082fe4000001160d */
[----:B------:R-:W-:Y:S02]  /*1030*/  SHF.R.U32.HI R5, RZ, R8, R5 ;  /* 0x00000008ff057219 */ /* 0x000fe40000011605 */
[----:B------:R-:W-:Y:S02]  /*1040*/  SHF.R.U32.HI R16, RZ, R7, R16 ;  /* 0x00000007ff107219 */ /* 0x000fe40000011610 */
[----:B------:R-:W-:Y:S01]  /*1050*/  SEL R5, R20, R5, !P1 ;  /* 0x0000000514057207 */ /* 0x000fe20004800000 */
[----:B--2---:R-:W-:Y:S01]  /*1060*/  IMAD.HI.U32 R14, R12, R2, RZ ;  /* 0x000000020c0e7227 */ /* 0x004fe200078e00ff */
[----:B------:R-:W-:-:S02]  /*1070*/  SEL R7, R21, R16, !P2 ;  /* 0x0000001015077207 */ /* 0x000fc40005000000 */
[----:B------:R-:W-:Y:S01]  /*1080*/  IADD3 R13, PT, PT, -R5, RZ, RZ ;  /* 0x000000ff050d7210 */ /* 0x000fe20007ffe1ff */
[----:B------:R-:W-:Y:S01]  /*1090*/  IMAD.HI.U32 R6, R11, R2, RZ ;  /* 0x000000020b067227 */ /* 0x000fe200078e00ff */
[----:B------:R-:W-:-:S03]  /*10a0*/  @P0 SHF.R.U32.HI R12, RZ, R3, R14 ;  /* 0x00000003ff0c0219 */ /* 0x000fc6000001160e */
[----:B------:R-:W-:Y:S01]  /*10b0*/  IMAD R13, R4, R13, R20 ;  /* 0x0000000d040d7224 */ /* 0x000fe200078e0214 */
[----:B------:R-:W-:Y:S01]  /*10c0*/  @P0 SHF.R.U32.HI R11, RZ, R3, R6 ;  /* 0x00000003ff0b0219 */ /* 0x000fe20000011606 */
[----:B------:R-:W-:-:S04]  /*10d0*/  IMAD R12, R12, R9, RZ ;  /* 0x000000090c0c7224 */ /* 0x000fc800078e02ff */
[----:B------:R-:W-:Y:S01]  /*10e0*/  IMAD R6, R11, R9, RZ ;  /* 0x000000090b067224 */ /* 0x000fe200078e02ff */
[----:B------:R-:W-:-:S04]  /*10f0*/  ISETP.GE.AND P1, PT, R5, R12, PT ;  /* 0x0000000c0500720c */ /* 0x000fc80003f26270 */
[----:B------:R-:W-:Y:S01]  /*1100*/  ISETP.GE.OR P1, PT, R7, R6, P1 ;  /* 0x000000060700720c */ /* 0x000fe20000f26670 */
[----:B------:R-:W-:-:S05]  /*1110*/  IMAD.HI.U32 R6, R5, R2, RZ ;  /* 0x0000000205067227 */ /* 0x000fca00078e00ff */
[----:B------:R-:W-:-:S04]  /*1120*/  SHF.R.U32.HI R6, RZ, R3, R6 ;  /* 0x00000003ff067219 */ /* 0x000fc80000011606 */
[----:B------:R-:W-:-:S03]  /*1130*/  SEL R6, R5, R6, !P0 ;  /* 0x0000000605067207 */ /* 0x000fc60004000000 */
[----:B------:R-:W-:Y:S01]  /*1140*/  @!P1 IMAD.HI.U32 R8, R7, R2, RZ ;  /* 0x0000000207089227 */ /* 0x000fe200078e00ff */
[----:B------:R-:W-:-:S04]  /*1150*/  IADD3 R2, PT, PT, -R6, RZ, RZ ;  /* 0x000000ff06027210 */ /* 0x000fc80007ffe1ff */
[----:B------:R-:W-:Y:S01]  /*1160*/  @!P1 SHF.R.U32.HI R8, RZ, R3, R8 ;  /* 0x00000003ff089219 */ /* 0x000fe20000011608 */
[----:B------:R-:W-:-:S03]  /*1170*/  IMAD R2, R9, R2, R5 ;  /* 0x0000000209027224 */ /* 0x000fc600078e0205 */
[----:B------:R-:W-:-:S05]  /*1180*/  @!P1 SEL R3, R7, R8, !P0 ;  /* 0x0000000807039207 */ /* 0x000fca0004000000 */
[--C-:B------:R-:W-:Y:S02]  /*1190*/  @!P1 IMAD.IADD R6, R6, 0x1, -R3.reuse ;  /* 0x0000000106069824 */ /* 0x100fe400078e0a03 */
[----:B------:R-:W-:Y:S01]  /*11a0*/  @!P1 IMAD R3, R2, R11, R3 ;  /* 0x0000000b02039224 */ /* 0x000fe200078e0203 */
[----:B------:R-:W-:Y:S01]  /*11b0*/  IADD3 R2, PT, PT, -R7, RZ, RZ ;  /* 0x000000ff07027210 */ /* 0x000fe20007ffe1ff */
[----:B------:R-:W-:Y:S02]  /*11c0*/  @!P1 IMAD R5, R6, R9, R7 ;  /* 0x0000000906059224 */ /* 0x000fe400078e0207 */
[----:B------:R-:W-:Y:S02]  /*11d0*/  @!P1 IMAD.MOV.U32 R7, RZ, RZ, R3 ;  /* 0x000000ffff079224 */ /* 0x000fe400078e0003 */
[----:B------:R-:W-:Y:S02]  /*11e0*/  IMAD R2, R10, R2, R21 ;  /* 0x000000020a027224 */ /* 0x000fe400078e0215 */
[----:B------:R-:W-:-:S02]  /*11f0*/  IMAD R20, R5, R4, R13 ;  /* 0x0000000405147224 */ /* 0x000fc400078e020d */
[----:B------:R-:W-:Y:S02]  /*1200*/  IMAD R21, R7, R10, R2 ;  /* 0x0000000a07157224 */ /* 0x000fe400078e0202 */
.L_x_15:
[----:B------:R-:W1:Y:S01]  /*1210*/  LDCU UR4, c[0x0][0xb30] ;  /* 0x00016600ff0477ac */ /* 0x000e620008000800 */
[----:B------:R-:W2:Y:S08]  /*1220*/  S2UR UR37, SR_CgaCtaId ;  /* 0x00000000002579c3 */ /* 0x000eb00000008800 */
[----:B------:R-:W3:Y:S01]  /*1230*/  LDC R72, c[0x0][0xb24] ;  /* 0x0002c900ff487b82 */ /* 0x000ee20000000800 */
[----:B-1----:R-:W-:-:S09]  /*1240*/  UISETP.NE.AND UP1, UPT, UR4, 0x1, UPT ;  /* 0x000000010400788c */ /* 0x002fd2000bf25270 */
[----:B--2---:R-:W-:Y:S05]  /*1250*/  BRA.U UP1, `(.L_x_16) ;  /* 0x0000000101407547 */ /* 0x004fea000b800000 */
[----:B------:R-:W1:Y:S08]  /*1260*/  LDC.64 R4, c[0x0][0xb10] ;  /* 0x0002c400ff047b82 */ /* 0x000e700000000a00 */
[----:B------:R-:W2:Y:S08]  /*1270*/  LDC.64 R2, c[0x0][0xb18] ;  /* 0x0002c600ff027b82 */ /* 0x000eb00000000a00 */
[----:B------:R-:W4:Y:S08]  /*1280*/  LDC R6, c[0x0][0xb20] ;  /* 0x0002c800ff067b82 */ /* 0x000f300000000800 */
[----:B------:R-:W3:Y:S01]  /*1290*/  LDC R8, c[0x0][0xb0c] ;  /* 0x0002c300ff087b82 */ /* 0x000ee20000000800 */
[----:B-1----:R-:W-:-:S05]  /*12a0*/  IMAD.HI.U32 R4, R21, R4, RZ ;  /* 0x0000000415047227 */ /* 0x002fca00078e00ff */
[----:B------:R-:W-:Y:S01]  /*12b0*/  SHF.R.U32.HI R4, RZ, R5, R4 ;  /* 0x00000005ff047219 */ /* 0x000fe20000011604 */
[----:B--2---:R-:W-:Y:S01]  /*12c0*/  IMAD.HI.U32 R3, R20, R3, RZ ;  /* 0x0000000314037227 */ /* 0x004fe200078e00ff */
[----:B------:R-:W-:-:S04]  /*12d0*/  ISETP.NE.AND P0, PT, R2, 0x1, PT ;  /* 0x000000010200780c */ /* 0x000fc80003f05270 */
[----:B----4-:R-:W-:-:S04]  /*12e0*/  SHF.R.U32.HI R3, RZ, R6, R3 ;  /* 0x00000006ff037219 */ /* 0x010fc80000011603 */
[----:B------:R-:W-:Y:S02]  /*12f0*/  SEL R3, R20, R3, !P0 ;  /* 0x0000000314037207 */ /* 0x000fe40004000000 */
[----:B---3--:R-:W-:-:S04]  /*1300*/  ISETP.NE.AND P1, PT, R8, 0x1, PT ;  /* 0x000000010800780c */ /* 0x008fc80003f25270 */
[----:B------:R-:W-:-:S05]  /*1310*/  SEL R4, R21, R4, !P1 ;  /* 0x0000000415047207 */ /* 0x000fca0004800000 */
[----:B------:R-:W-:Y:S02]  /*1320*/  IMAD.IADD R5, R3, 0x1, -R4 ;  /* 0x0000000103057824 */ /* 0x000fe400078e0a04 */
[----:B------:R-:W-:Y:S02]  /*1330*/  IMAD.IADD R3, R4, 0x1, -R3 ;  /* 0x0000000104037824 */ /* 0x000fe400078e0a03 */
[----:B------:R-:W-:Y:S02]  /*1340*/  IMAD R21, R5, R8, R21 ;  /* 0x0000000805157224 */ /* 0x000fe400078e0215 */
[----:B------:R-:W-:-:S07]  /*1350*/  IMAD R20, R3, R2, R20 ;  /* 0x0000000203147224 */ /* 0x000fce00078e0214 */
.L_x_16:
[----:B------:R-:W-:Y:S01]  /*1360*/  BAR.SYNC.DEFER_BLOCKING 0x0 ;  /* 0x0000000000007b1d */ /* 0x000fe20000010000 */
[----:B------:R-:W-:Y:S01]  /*1370*/  UISETP.NE.AND UP1, UPT, UR8, 0x2, UPT ;  /* 0x000000020800788c */ /* 0x000fe2000bf25270 */
[----:B------:R-:W-:Y:S02]  /*1380*/  ISETP.NE.OR P5, PT, R0, 0x2, !P5 ;  /* 0x000000020000780c */ /* 0x000fe40006fa5670 */
[----:B------:R-:W-:-:S06]  /*1390*/  LOP3.LUT R2, R170, 0x1f, RZ, 0xc0, !PT ;  /* 0x0000001faa027812 */ /* 0x000fcc00078ec0ff */
[----:B------:R-:W-:Y:S05]  /*13a0*/  BRA.U UP1, `(.L_x_17) ;  /* 0x0000001501307547 */ /* 0x000fea000b800000 */
[----:B------:R-:W1:Y:S01]  /*13b0*/  LDCU UR13, c[0x0][0x38c] ;  /* 0x00007180ff0d77ac */ /* 0x000e620008000800 */
[----:B------:R-:W2:Y:S01]  /*13c0*/  LDC R9, c[0x0][0x370] ;  /* 0x0000dc00ff097b82 */ /* 0x000ea20000000800 */
[----:B------:R-:W-:Y:S01]  /*13d0*/  PLOP3.LUT P1, PT, PT, PT, UP2, 0x80, 0x8 ;  /* 0x000000000008781c */ /* 0x000fe20003f2f028 */
[----:B------:R-:W-:Y:S01]  /*13e0*/  HFMA2 R12, -RZ, RZ, 0, 0 ;  /* 0x00000000ff0c7431 */ /* 0x000fe200000001ff */
[----:B------:R-:W-:Y:S01]  /*13f0*/  ISETP.EQ.OR P4, PT, R2, RZ, P5 ;  /* 0x000000ff0200720c */ /* 0x000fe20002f82670 */
[----:B------:R-:W-:Y:S01]  /*1400*/  IMAD.MOV.U32 R15, RZ, RZ, 0x1 ;  /* 0x00000001ff0f7424 */ /* 0x000fe200078e00ff */
[----:B------:R-:W-:Y:S01]  /*1410*/  PLOP3.LUT P1, PT, P1, PT, PT, 0x8, 0x80 ;  /* 0x000000000080781c */ /* 0x000fe20000f2e170 */
[----:B------:R-:W-:Y:S01]  /*1420*/  IMAD.MOV.U32 R14, RZ, RZ, RZ ;  /* 0x000000ffff0e7224 */ /* 0x000fe200078e00ff */
[----:B------:R-:W-:Y:S01]  /*1430*/  MOV R8, 0x1 ;  /* 0x0000000100087802 */ /* 0x000fe20000000f00 */
[----:B------:R-:W4:Y:S01]  /*1440*/  LDC R0, c[0x0][0x374] ;  /* 0x0000dd00ff007b82 */ /* 0x000f220000000800 */
[----:B------:R-:W-:Y:S01]  /*1450*/  IMAD.MOV.U32 R10, RZ, RZ, RZ ;  /* 0x000000ffff0a7224 */ /* 0x000fe200078e00ff */
[----:B------:R-:W2:Y:S01]  /*1460*/  LDCU.64 UR22, c[0x0][0x348] ;  /* 0x00006900ff1677ac */ /* 0x000ea20008000a00 */
[----:B------:R-:W-:Y:S01]  /*1470*/  UMOV UR6, URZ ;  /* 0x000000ff00067c82 */ /* 0x000fe20008000000 */
[----:B-1----:R-:W-:-:S04]  /*1480*/  UIADD3 UR5, UPT, UPT, UR13, 0x1f, URZ ;  /* 0x0000001f0d057890 */ /* 0x002fc8000fffe0ff */
[----:B------:R-:W-:-:S04]  /*1490*/  USHF.R.S32.HI UR4, URZ, 0x1f, UR5 ;  /* 0x0000001fff047899 */ /* 0x000fc80008011405 */
[----:B------:R-:W-:-:S04]  /*14a0*/  ULEA.HI UR4, UR4, UR5, URZ, 0x5 ;  /* 0x0000000504047291 */ /* 0x000fc8000f8f28ff */
[----:B------:R-:W-:Y:S02]  /*14b0*/  USHF.R.S32.HI UR15, URZ, 0x5, UR4 ;  /* 0x00000005ff0f7899 */ /* 0x000fe40008011404 */
[----:B------:R-:W-:Y:S02]  /*14c0*/  UIADD3 UR4, UPT, UPT, UR13, -0x1, URZ ;  /* 0xffffffff0d047890 */ /* 0x000fe4000fffe0ff */
[----:B------:R-:W-:Y:S02]  /*14d0*/  UISETP.LT.U32.AND UP0, UPT, UR15, 0x6, UPT ;  /* 0x000000060f00788c */ /* 0x000fe4000bf01070 */
[----:B------:R-:W-:Y:S02]  /*14e0*/  UISETP.GE.U32.AND UP1, UPT, UR4, -0x3f, UPT ;  /* 0xffffffc10400788c */ /* 0x000fe4000bf26070 */
[----:B------:R-:W-:Y:S02]  /*14f0*/  USEL UR14, UR15, 0x6, UP0 ;  /* 0x000000060f0e7887 */ /* 0x000fe40008000000 */
[----:B------:R-:W-:-:S02]  /*1500*/  UIADD3 UR13, UPT, UPT, UR13, 0x3e, URZ ;  /* 0x0000003e0d0d7890 */ /* 0x000fc4000fffe0ff */
[----:B------:R-:W-:Y:S02]  /*1510*/  UIADD3 UR5, UPT, UPT, UR14, -0x1, URZ ;  /* 0xffffffff0e057890 */ /* 0x000fe4000fffe0ff */
[----:B------:R-:W-:-:S03]  /*1520*/  UIADD3 UR7, UPT, UPT, UR15, -UR14, URZ ;  /* 0x8000000e0f077290 */ /* 0x000fc6000fffe0ff */
[----:B------:R-:W-:-:S04]  /*1530*/  @UP1 UIADD3 UR5, UPT, UPT, UR14, URZ, URZ ;  /* 0x000000ff0e051290 */ /* 0x000fc8000fffe0ff */
[----:B--2---:R-:W-:-:S12]  /*1540*/  UIADD3 UR5, UPT, UPT, UR5, 0x1, URZ ;  /* 0x0000000105057890 */ /* 0x004fd8000fffe0ff */
.L_x_35:
[----:B------:R-:W-:Y:S01]  /*1550*/  UISETP.NE.AND UP0, UPT, UR37, URZ, UPT ;  /* 0x000000ff2500728c */ /* 0x000fe2000bf05270 */
[----:B------:R-:W1:Y:S08]  /*1560*/  S2UR UR37, SR_CgaCtaId ;  /* 0x00000000002579c3 */ /* 0x000e700000008800 */
[----:B------:R-:W-:Y:S05]  /*1570*/  BRA.U UP0, `(.L_x_18) ;  /* 0x0000000100347547 */ /* 0x000fea000b800000 */
[----:B------:R-:W2:Y:S01]  /*1580*/  S2R R2, SR_CgaCtaId ;  /* 0x0000000000027919 */ /* 0x000ea20000008800 */
[----:B------:R-:W-:-:S04]  /*1590*/  MOV R3, 0x400 ;  /* 0x0000040000037802 */ /* 0x000fc80000000f00 */
[----:B--2---:R-:W-:Y:S02]  /*15a0*/  LEA R3, R2, R3, 0x18 ;  /* 0x0000000302037211 */ /* 0x004fe400078ec0ff */
[----:B------:R-:W-:-:S03]  /*15b0*/  SHF.L.U32 R2, R8, 0x1f, RZ ;  /* 0x0000001f08027819 */ /* 0x000fc600000006ff */
[----:B------:R-:W-:-:S04]  /*15c0*/  IMAD R3, R10, 0x8, R3 ;  /* 0x000000080a037824 */ /* 0x000fc800078e0203 */
[----:B------:R-:W2:Y:S02]  /*15d0*/  SYNCS.PHASECHK.TRANS64.TRYWAIT P0, [R3+URZ+0x100], R2 ;  /* 0x00010002030075a7 */ /* 0x000ea400080011ff */
[----:B--2---:R-:W-:Y:S05]  /*15e0*/  @!P0 BRA `(.L_x_19) ;  /* 0x00000098004c8947 */ /* 0x004fea0003800000 */
.L_x_131:
[----:B------:R-:W-:Y:S01]  /*15f0*/  VIADD R10, R10, 0x1 ;  /* 0x000000010a0a7836 */ /* 0x000fe20000000000 */
[----:B------:R2:W-:Y:S04]  /*1600*/  SYNCS.ARRIVE.TRANS64.A1T0 RZ, [R3+URZ+0xf0], RZ ;  /* 0x0000f0ff03ff79a7 */ /* 0x0005e800081000ff */
[----:B------:R-:W-:-:S04]  /*1610*/  ISETP.NE.AND P0, PT, R10, 0x2, PT ;  /* 0x000000020a00780c */ /* 0x000fc80003f05270 */
[----:B------:R-:W-:Y:S02]  /*1620*/  SEL R10, R10, RZ, P0 ;  /* 0x000000ff0a0a7207 */ /* 0x000fe40000000000 */
[----:B--2---:R-:W-:-:S04]  /*1630*/  SEL R3, RZ, 0x1, P0 ;  /* 0x00000001ff037807 */ /* 0x004fc80000000000 */
[----:B------:R-:W-:-:S07]  /*1640*/  LOP3.LUT R8, R8, R3, RZ, 0x3c, !PT ;  /* 0x0000000308087212 */ /* 0x000fce00078e3cff */
.L_x_18:
[----:B------:R-:W-:Y:S01]  /*1650*/  UMOV UR4, 0x400 ;  /* 0x0000040000047882 */ /* 0x000fe20000000000 */
[----:B------:R-:W-:Y:S01]  /*1660*/  SHF.L.U32 R2, R15, 0x1f, RZ ;  /* 0x0000001f0f027819 */ /* 0x000fe200000006ff */
[----:B-1----:R-:W-:Y:S01]  /*1670*/  ULEA UR4, UR37, UR4, 0x18 ;  /* 0x0000000425047291 */ /* 0x002fe2000f8ec0ff */
[----:B------:R-:W-:Y:S01]  /*1680*/  R2UR UR43, R21 ;  /* 0x00000000152b72ca */ /* 0x000fe200000e0000 */
[----:B------:R-:W-:Y:S01]  /*1690*/  UISETP.GE.U32.AND UP0, UPT, UR13, 0x3f, UPT ;  /* 0x0000003f0d00788c */ /* 0x000fe2000bf06070 */
[----:B------:R-:W-:Y:S01]  /*16a0*/  R2UR UR34, R20 ;  /* 0x00000000142272ca */ /* 0x000fe200000e0000 */
[----:B------:R-:W-:Y:S01]  /*16b0*/  ULEA UR8, UR6, UR4, 0x3 ;  /* 0x0000000406087291 */ /* 0x000fe2000f8e18ff */
[----:B------:R-:W-:-:S08]  /*16c0*/  UMOV UR21, URZ ;  /* 0x000000ff00157c82 */ /* 0x000fd00008000000 */
[----:B------:R1:W2:Y:S01]  /*16d0*/  SYNCS.PHASECHK.TRANS64.TRYWAIT P0, [UR8+0x30], R2 ;  /* 0x00003002ff0075a7 */ /* 0x0002a20008001108 */
[----:B------:R-:W-:Y:S02]  /*16e0*/  USHF.L.U32 UR43, UR43, 0x7, URZ ;  /* 0x000000072b2b7899 */ /* 0x000fe400080006ff */
[----:B------:R-:W-:Y:S01]  /*16f0*/  USHF.L.U32 UR34, UR34, 0x8, URZ ;  /* 0x0000000822227899 */ /* 0x000fe200080006ff */
[----:B------:R-:W-:Y:S11]  /*1700*/  BRA.U !UP0, `(.L_x_20) ;  /* 0x0000000108f07547 */ /* 0x000ff6000b800000 */
[----:B------:R-:W-:Y:S02]  /*1710*/  UIADD3 UR26, UPT, UPT, UR34, 0x40, URZ ;  /* 0x00000040221a7890 */ /* 0x000fe4000fffe0ff */
[----:B------:R-:W-:Y:S02]  /*1720*/  UIADD3 UR18, UPT, UPT, UR34, 0x80, URZ ;  /* 0x0000008022127890 */ /* 0x000fe4000fffe0ff */
[----:B------:R-:W-:Y:S01]  /*1730*/  UIADD3 UR10, UPT, UPT, UR34, 0xc0, URZ ;  /* 0x000000c0220a7890 */ /* 0x000fe2000fffe0ff */
[----:B------:R-:W-:Y:S01]  /*1740*/  UMOV UR29, URZ ;  /* 0x000000ff001d7c82 */ /* 0x000fe20008000000 */
[----:B------:R-:W-:-:S10]  /*1750*/  UMOV UR45, UR6 ;  /* 0x00000006002d7c82 */ /* 0x000fd40008000000 */
.L_x_25:
[----:B-1----:R-:W-:Y:S01]  /*1760*/  ULEA UR41, UR45, UR4, 0x3 ;  /* 0x000000042d297291 */ /* 0x002fe2000f8e18ff */
[----:B--2---:R-:W-:Y:S01]  /*1770*/  @!P5 MOV R3, 0x6000 ;  /* 0x000060000003d802 */ /* 0x004fe20000000f00 */
[----:B--2---:R-:W-:Y:S10]  /*1780*/  @P0 BRA `(.L_x_21) ;  /* 0x00000000000c0947 */ /* 0x004ff40003800000 */
[----:B------:R-:W-:-:S04]  /*1790*/  SHF.L.U32 R5, R15, 0x1f, RZ ;  /* 0x0000001f0f057819 */ /* 0x000fc800000006ff */
[----:B------:R-:W2:Y:S02]  /*17a0*/  SYNCS.PHASECHK.TRANS64.TRYWAIT P0, [UR41+0x30], R5 ;  /* 0x00003005ff0075a7 */ /* 0x000ea40008001129 */
[----:B--2---:R-:W-:Y:S05]  /*17b0*/  @!P0 BRA `(.L_x_22) ;  /* 0x0000009400ec8947 */ /* 0x004fea0003800000 */
.L_x_21:
[----:B------:R2:W-:Y:S01]  /*17c0*/  @!P5 SYNCS.ARRIVE.TRANS64 RZ, [UR41], R3 ;  /* 0x00000003ffffd9a7 */ /* 0x0005e20008000029 */
[----:B------:R-:W-:Y:S04]  /*17d0*/  BSSY.RECONVERGENT B0, `(.L_x_23) ;  /* 0x0000003000007945 */ /* 0x000fe80003800200 */
[----:B------:R-:W-:Y:S05]  /*17e0*/  @P4 BRA `(.L_x_24) ;  /* 0x0000000000044947 */ /* 0x000fea0003800000 */
[----:B------:R-:W-:Y:S05]  /*17f0*/  BPT.TRAP 0x1 ;  /* 0x000000040000795c */ /* 0x000fea0000300000 */
.L_x_24:
[----:B------:R-:W-:Y:S05]  /*1800*/  BSYNC.RECONVERGENT B0 ;  /* 0x0000000000007941 */ /* 0x000fea0003800200 */
.L_x_23:
[----:B------:R-:W-:Y:S02]  /*1810*/  UIADD3 UR6, UPT, UPT, UR45, 0x1, URZ ;  /* 0x000000012d067890 */ /* 0x000fe4000fffe0ff */
[----:B------:R-:W-:Y:S02]  /*1820*/  ULEA UR40, UR45, UR4, 0xd ;  /* 0x000000042d287291 */ /* 0x000fe4000f8e68ff */
[----:B------:R-:W-:Y:S02]  /*1830*/  UISETP.NE.AND UP0, UPT, UR6, 0x6, UPT ;  /* 0x000000060600788c */ /* 0x000fe4000bf05270 */
[----:B------:R-:W-:Y:S02]  /*1840*/  UIADD3 UR46, UP1, UPT, UR22, 0x80, URZ ;  /* 0x00000080162e7890 */ /* 0x000fe4000ff3e0ff */
[----:B------:R-:W-:Y:S02]  /*1850*/  USEL UR9, URZ, 0x1, UP0 ;  /* 0x00000001ff097887 */ /* 0x000fe40008000000 */
[----:B------:R-:W-:-:S02]  /*1860*/  USEL UR6, UR6, URZ, UP0 ;  /* 0x000000ff06067287 */ /* 0x000fc40008000000 */
[----:B------:R-:W-:Y:S02]  /*1870*/  UIADD3 UR38, UP0, UPT, UR22, 0x180, URZ ;  /* 0x0000018016267890 */ /* 0x000fe4000ff1e0ff */
[----:B------:R-:W-:Y:S01]  /*1880*/  ULEA UR8, UR6, UR4, 0x3 ;  /* 0x0000000406087291 */ /* 0x000fe2000f8e18ff */
[----:B------:R-:W-:Y:S01]  /*1890*/  LOP3.LUT R15, R15, UR9, RZ, 0x3c, !PT ;  /* 0x000000090f0f7c12 */ /* 0x000fe2000f8e3cff */
[----:B------:R-:W-:Y:S02]  /*18a0*/  USHF.L.U32 UR42, UR29, 0x5, URZ ;  /* 0x000000051d2a7899 */ /* 0x000fe400080006ff */
[----:B------:R-:W-:Y:S01]  /*18b0*/  UIADD3.X UR47, UPT, UPT, URZ, UR23, URZ, UP1, !UPT ;  /* 0x00000017ff2f7290 */ /* 0x000fe20008ffe4ff */
[----:B-1----:R-:W-:Y:S01]  /*18c0*/  SHF.L.U32 R2, R15, 0x1f, RZ ;  /* 0x0000001f0f027819 */ /* 0x002fe200000006ff */
[----:B------:R-:W-:Y:S02]  /*18d0*/  UIADD3 UR40, UPT, UPT, UR40, 0x10800, URZ ;  /* 0x0001080028287890 */ /* 0x000fe4000fffe0ff */
[----:B------:R-:W-:Y:S01]  /*18e0*/  UIADD3.X UR39, UPT, UPT, URZ, UR23, URZ, UP0, !UPT ;  /* 0x00000017ff277290 */ /* 0x000fe200087fe4ff */
[----:B------:R1:W1:Y:S01]  /*18f0*/  SYNCS.PHASECHK.TRANS64.TRYWAIT P0, [UR8+0x30], R2 ;  /* 0x00003002ff0075a7 */ /* 0x0002620008001108 */
[----:B------:R-:W-:Y:S01]  /*1900*/  ULEA UR8, UR45, UR4, 0xe ;  /* 0x000000042d087291 */ /* 0x000fe2000f8e70ff */
[----:B------:R-:W-:Y:S01]  /*1910*/  UMOV UR30, 0x0 ;  /* 0x00000000001e7882 */ /* 0x000fe20000000000 */
[----:B------:R-:W-:-:S02]  /*1920*/  UMOV UR31, 0x10000000 ;  /* 0x10000000001f7882 */ /* 0x000fc40000000000 */
[----:B------:R-:W-:Y:S01]  /*1930*/  UIADD3 UR32, UPT, UPT, UR8, 0x1c800, URZ ;  /* 0x0001c80008207890 */ /* 0x000fe2000fffe0ff */
[----:B------:R1:W-:Y:S01]  /*1940*/  UTMALDG.3D [UR40], [UR46], desc[UR30] ;  /* 0x00001e282e0075b4 */ /* 0x0003e20008011000 */
[----:B------:R-:W-:Y:S02]  /*1950*/  UIADD3 UR24, UPT, UPT, UR8, 0x1d800, URZ ;  /* 0x0001d80008187890 */ /* 0x000fe4000fffe0ff */
[----:B------:R-:W-:Y:S02]  /*1960*/  UIADD3 UR16, UPT, UPT, UR8, 0x1e800, URZ ;  /* 0x0001e80008107890 */ /* 0x000fe4000fffe0ff */
[----:B------:R-:W-:Y:S01]  /*1970*/  UIADD3 UR8, UPT, UPT, UR8, 0x1f800, URZ ;  /* 0x0001f80008087890 */ /* 0x000fe2000fffe0ff */
[----:B------:R-:W-:Y:S01]  /*1980*/  UMOV UR33, UR41 ;  /* 0x0000002900217c82 */ /* 0x000fe20008000000 */
        /* <DEDUP_REMOVED lines=8> */
[----:B------:R1:W-:Y:S01]  /*1a10*/  UTMALDG.3D [UR32], [UR38], desc[UR30] ;  /* 0x00001e20260075b4 */ /* 0x0003e20008011000 */
[----:B------:R-:W-:Y:S01]  /*1a20*/  UMOV UR12, UR44 ;  /* 0x0000002c000c7c82 */ /* 0x000fe20008000000 */
[----:B------:R-:W-:Y:S01]  /*1a30*/  UMOV UR9, UR41 ;  /* 0x0000002900097c82 */ /* 0x000fe20008000000 */
[----:B------:R-:W-:Y:S01]  /*1a40*/  UMOV UR11, UR42 ;  /* 0x0000002a000b7c82 */ /* 0x000fe20008000000 */
[----:B------:R-:W-:Y:S01]  /*1a50*/  UIADD3 UR29, UPT, UPT, UR29, 0x1, URZ ;  /* 0x000000011d1d7890 */ /* 0x000fe2000fffe0ff */
[----:B------:R-:W-:Y:S01]  /*1a60*/  UMOV UR21, UR5 ;  /* 0x0000000500157c82 */ /* 0x000fe20008000000 */
[----:B------:R-:W-:Y:S01]  /*1a70*/  UMOV UR45, UR6 ;  /* 0x00000006002d7c82 */ /* 0x000fe20008000000 */
[----:B------:R1:W-:Y:S01]  /*1a80*/  UTMALDG.3D [UR24], [UR38], desc[UR30] ;  /* 0x00001e18260075b4 */ /* 0x0003e20008011000 */
[----:B------:R-:W-:Y:S01]  /*1a90*/  UISETP.NE.AND UP0, UPT, UR29, UR5, UPT ;  /* 0x000000051d00728c */ /* 0x000fe2000bf05270 */
[----:B------:R1:W-:Y:S01]  /*1aa0*/  UTMALDG.3D [UR16], [UR38], desc[UR30] ;  /* 0x00001e10260075b4 */ /* 0x0003e20008011000 */
[----:B------:R1:W-:Y:S07]  /*1ab0*/  UTMALDG.3D [UR8], [UR38], desc[UR30] ;  /* 0x00001e08260075b4 */ /* 0x0003ee0008011000 */
[----:B------:R-:W-:Y:S05]  /*1ac0*/  BRA.U UP0, `(.L_x_25) ;  /* 0xfffffffd00247547 */ /* 0x000fea000b83ffff */
.L_x_20:
[----:B-1----:R-:W-:Y:S01]  /*1ad0*/  ULEA UR8, UR6, UR4, 0x3 ;  /* 0x0000000406087291 */ /* 0x002fe2000f8e18ff */
[----:B------:R-:W-:Y:S01]  /*1ae0*/  SHF.L.U32 R2, R15, 0x1f, RZ ;  /* 0x0000001f0f027819 */ /* 0x000fe200000006ff */
[----:B------:R-:W-:Y:S01]  /*1af0*/  @!P1 SYNCS.ARRIVE.TRANS64.A1T0 RZ, [UR4+0xa8], RZ ;  /* 0x0000a8ffffff99a7 */ /* 0x000fe20008100004 */
[----:B------:R-:W-:-:S06]  /*1b00*/  UISETP.GT.AND UP0, UPT, UR15, UR14, UPT ;  /* 0x0000000e0f00728c */ /* 0x000fcc000bf04270 */
[----:B--2---:R1:W2:Y:S03]  /*1b10*/  SYNCS.PHASECHK.TRANS64.TRYWAIT P0, [UR8+0x30], R2 ;  /* 0x00003002ff0075a7 */ /* 0x0042a60008001108 */
[----:B------:R-:W-:Y:S05]  /*1b20*/  BRA.U !UP0, `(.L_x_26) ;  /* 0x0000000108ec7547 */ /* 0x000fea000b800000 */
[----:B------:R-:W-:Y:S02]  /*1b30*/  UIADD3 UR29, UPT, UPT, UR7, UR21, URZ ;  /* 0x00000015071d7290 */ /* 0x000fe4000fffe0ff */
[----:B------:R-:W-:Y:S02]  /*1b40*/  UIADD3 UR26, UPT, UPT, UR34, 0x40, URZ ;  /* 0x00000040221a7890 */ /* 0x000fe4000fffe0ff */
[----:B------:R-:W-:Y:S02]  /*1b50*/  UIADD3 UR18, UPT, UPT, UR34, 0x80, URZ ;  /* 0x0000008022127890 */ /* 0x000fe4000fffe0ff */
[----:B------:R-:W-:Y:S01]  /*1b60*/  UIADD3 UR10, UPT, UPT, UR34, 0xc0, URZ ;  /* 0x000000c0220a7890 */ /* 0x000fe2000fffe0ff */
[----:B------:R-:W-:-:S11]  /*1b70*/  UMOV UR32, UR6 ;  /* 0x0000000600207c82 */ /* 0x000fd60008000000 */
.L_x_31:
[----:B------:R-:W-:Y:S01]  /*1b80*/  ULEA UR41, UR32, UR4, 0x3 ;  /* 0x0000000420297291 */ /* 0x000fe2000f8e18ff */
[----:B--2---:R-:W-:Y:S01]  /*1b90*/  @!P5 MOV R3, 0x6000 ;  /* 0x000060000003d802 */ /* 0x004fe20000000f00 */
[----:B-12---:R-:W-:Y:S10]  /*1ba0*/  @P0 BRA `(.L_x_27) ;  /* 0x00000000000c0947 */ /* 0x006ff40003800000 */
[----:B------:R-:W-:-:S04]  /*1bb0*/  SHF.L.U32 R5, R15, 0x1f, RZ ;  /* 0x0000001f0f057819 */ /* 0x000fc800000006ff */
[----:B------:R-:W2:Y:S02]  /*1bc0*/  SYNCS.PHASECHK.TRANS64.TRYWAIT P0, [UR41+0x30], R5 ;  /* 0x00003005ff0075a7 */ /* 0x000ea40008001129 */
[----:B--2---:R-:W-:Y:S05]  /*1bd0*/  @!P0 BRA `(.L_x_28) ;  /* 0x0000009000fc8947 */ /* 0x004fea0003800000 */
.L_x_27:
[----:B------:R2:W-:Y:S01]  /*1be0*/  @!P5 SYNCS.ARRIVE.TRANS64 RZ, [UR41], R3 ;  /* 0x00000003ffffd9a7 */ /* 0x0005e20008000029 */
[----:B------:R-:W-:Y:S04]  /*1bf0*/  BSSY.RECONVERGENT B0, `(.L_x_29) ;  /* 0x0000003000007945 */ /* 0x000fe80003800200 */
[----:B------:R-:W-:Y:S05]  /*1c00*/  @P4 BRA `(.L_x_30) ;  /* 0x0000000000044947 */ /* 0x000fea0003800000 */
[----:B------:R-:W-:Y:S05]  /*1c10*/  BPT.TRAP 0x1 ;  /* 0x000000040000795c */ /* 0x000fea0000300000 */
.L_x_30:
[----:B------:R-:W-:Y:S05]  /*1c20*/  BSYNC.RECONVERGENT B0 ;  /* 0x0000000000007941 */ /* 0x000fea0003800200 */
.L_x_29:
        /* <DEDUP_REMOVED lines=19> */
[----:B------:R-:W-:Y:S01]  /*1d60*/  UTMALDG.3D [UR40], [UR46], desc[UR30] ;  /* 0x00001e282e0075b4 */ /* 0x000fe20008011000 */
        /* <DEDUP_REMOVED lines=14> */
[----:B------:R-:W-:Y:S01]  /*1e50*/  UMOV UR9, UR41 ;  /* 0x0000002900097c82 */ /* 0x000fe20008000000 */
[----:B------:R-:W-:Y:S01]  /*1e60*/  UMOV UR11, UR42 ;  /* 0x0000002a000b7c82 */ /* 0x000fe20008000000 */
[----:B------:R-:W-:Y:S01]  /*1e70*/  UIADD3 UR21, UPT, UPT, UR21, 0x1, URZ ;  /* 0x0000000115157890 */ /* 0x000fe2000fffe0ff */
[----:B------:R1:W-:Y:S03]  /*1e80*/  UTMALDG.3D [UR24], [UR38], desc[UR30] ;  /* 0x00001e18260075b4 */ /* 0x0003e60008011000 */
[----:B------:R-:W-:Y:S01]  /*1e90*/  UISETP.NE.AND UP0, UPT, UR21, UR29, UPT ;  /* 0x0000001d1500728c */ /* 0x000fe2000bf05270 */
[----:B------:R1:W-:Y:S01]  /*1ea0*/  UTMALDG.3D [UR16], [UR38], desc[UR30] ;  /* 0x00001e10260075b4 */ /* 0x0003e20008011000 */
[----:B------:R1:W-:Y:S01]  /*1eb0*/  UTMALDG.3D [UR8], [UR38], desc[UR30] ;  /* 0x00001e08260075b4 */ /* 0x0003e20008011000 */
[----:B---3--:R-:W-:-:S06]  /*1ec0*/  UMOV UR32, UR6 ;  /* 0x0000000600207c82 */ /* 0x008fcc0008000000 */
[----:B------:R-:W-:Y:S05]  /*1ed0*/  BRA.U UP0, `(.L_x_31) ;  /* 0xfffffffd00287547 */ /* 0x000fea000b83ffff */
.L_x_26:
[----:B-1----:R-:W-:Y:S01]  /*1ee0*/  LEA R2, R14, UR4, 0x3 ;  /* 0x000000040e027c11 */ /* 0x002fe2000f8e18ff */
[----:B------:R-:W-:Y:S01]  /*1ef0*/  NOP ;  /* 0x0000000000007918 */ /* 0x000fe20000000000 */
[----:B--2---:R-:W-:Y:S02]  /*1f00*/  SHF.L.U32 R3, R12, 0x1f, RZ ;  /* 0x0000001f0c037819 */ /* 0x004fe400000006ff */
[----:B------:R-:W-:Y:S02]  /*1f10*/  LEA R4, R14, UR4, 0x4 ;  /* 0x000000040e047c11 */ /* 0x000fe4000f8e20ff */
[----:B------:R-:W1:Y:S02]  /*1f20*/  SYNCS.PHASECHK.TRANS64.TRYWAIT P0, [R2+URZ+0xb0], R3 ;  /* 0x0000b003020075a7 */ /* 0x000e6400080011ff */
[----:B-1----:R-:W-:Y:S05]  /*1f30*/  @!P0 BRA `(.L_x_32) ;  /* 0x00000090003c8947 */ /* 0x002fea0003800000 */
.L_x_134:
[----:B------:R-:W2:Y:S01]  /*1f40*/  LDS.128 R4, [R4+0x120] ;  /* 0x0001200004047984 */ /* 0x000ea20000000c00 */
[----:B---3--:R-:W-:Y:S01]  /*1f50*/  ISETP.GE.AND P0, PT, R72, 0x1, PT ;  /* 0x000000014800780c */ /* 0x008fe20003f06270 */
[----:B-1----:R-:W-:Y:S01]  /*1f60*/  VIADD R2, R2, 0xc0 ;  /* 0x000000c002027836 */ /* 0x002fe20000000000 */
[----:B------:R-:W-:Y:S01]  /*1f70*/  @!PT LDS RZ, [RZ] ;  /* 0x00000000fffff984 */ /* 0x000fe20000000800 */
[----:B------:R-:W-:Y:S01]  /*1f80*/  @!PT LDS RZ, [RZ] ;  /* 0x00000000fffff984 */ /* 0x000fe20000000800 */
[----:B------:R-:W-:Y:S01]  /*1f90*/  @!PT LDS RZ, [RZ] ;  /* 0x00000000fffff984 */ /* 0x000fe20000000800 */
[----:B------:R-:W-:Y:S01]  /*1fa0*/  @!PT LDS RZ, [RZ] ;  /* 0x00000000fffff984 */ /* 0x000fe20000000800 */
[----:B------:R1:W-:Y:S06]  /*1fb0*/  MEMBAR.ALL.CTA ;  /* 0x0000000000007992 */ /* 0x0003ec0000008000 */
[----:B-1----:R-:W1:Y:S01]  /*1fc0*/  FENCE.VIEW.ASYNC.S ;  /* 0x00000000000073c6 */ /* 0x002e620000000000 */
[----:B------:R-:W-:-:S04]  /*1fd0*/  PRMT R2, RZ, 0x654, R2 ;  /* 0x00000654ff027816 */ /* 0x000fc80000000002 */
[----:B-1----:R1:W-:Y:S01]  /*1fe0*/  SYNCS.ARRIVE.TRANS64.RED.A1T0 RZ, [R2+URZ], RZ ;  /* 0x000000ff02ff79a7 */ /* 0x0023e200081004ff */
[----:B--2---:R-:W-:-:S13]  /*1ff0*/  LOP3.LUT P2, RZ, R6, 0x1, RZ, 0xc0, !PT ;  /* 0x0000000106ff7812 */ /* 0x004fda000784c0ff */
[----:B------:R-:W-:Y:S01]  /*2000*/  @P2 SHF.R.U32.HI R3, RZ, 0x10, R5 ;  /* 0x00000010ff032819 */ /* 0x000fe20000011605 */
[----:B------:R-:W-:Y:S01]  /*2010*/  VOTEU.ANY UP0, P2 ;  /* 0x0000000000ff7886 */ /* 0x000fe20001000100 */
[----:B------:R-:W-:Y:S02]  /*2020*/  @P2 MOV R13, R4 ;  /* 0x00000004000d2202 */ /* 0x000fe40000000f00 */
[----:B------:R-:W-:Y:S02]  /*2030*/  @P2 R2UR.BROADCAST UR8, R3 ;  /* 0x00000000030822ca */ /* 0x000fe400008e0000 */
[----:B------:R-:W-:-:S11]  /*2040*/  @P2 LOP3.LUT R11, R5, 0xffff, RZ, 0xc0, !PT ;  /* 0x0000ffff050b2812 */ /* 0x000fd600078ec0ff */
[----:B------:R-:W-:Y:S01]  /*2050*/  @UP0 UMOV UR44, UR8 ;  /* 0x00000008002c0c82 */ /* 0x000fe20008000000 */
[----:B-1----:R-:W-:Y:S05]  /*2060*/  @!P0 BRA `(.L_x_33) ;  /* 0x0000000000b88947 */ /* 0x002fea0003800000 */
[----:B------:R-:W4:Y:S01]  /*2070*/  LDC.64 R4, c[0x0][0xb18] ;  /* 0x0002c600ff047b82 */ /* 0x000f220000000a00 */
[----:B------:R-:W-:-:S07]  /*2080*/  ISETP.NE.AND P3, PT, R72, 0x1, PT ;  /* 0x000000014800780c */ /* 0x000fce0003f65270 */
[----:B------:R-:W1:Y:S08]  /*2090*/  LDC.64 R6, c[0x0][0xb10] ;  /* 0x0002c400ff067b82 */ /* 0x000e700000000a00 */
[----:B------:R-:W2:Y:S08]  /*20a0*/  LDC R16, c[0x0][0xb20] ;  /* 0x0002c800ff107b82 */ /* 0x000eb00000000800 */
[----:B------:R-:W3:Y:S01]  /*20b0*/  LDC R18, c[0x0][0xb0c] ;  /* 0x0002c300ff127b82 */ /* 0x000ee20000000800 */
[----:B----4-:R-:W-:Y:S01]  /*20c0*/  IMAD.HI.U32 R17, R0, R5, RZ ;  /* 0x0000000500117227 */ /* 0x010fe200078e00ff */
[----:B------:R-:W-:-:S03]  /*20d0*/  ISETP.NE.AND P0, PT, R4, 0x1, PT ;  /* 0x000000010400780c */ /* 0x000fc60003f05270 */
[----:B------:R-:W-:-:S03]  /*20e0*/  IMAD.HI.U32 R5, R11, R5, RZ ;  /* 0x000000050b057227 */ /* 0x000fc600078e00ff */
[----:B------:R-:W4:Y:S01]  /*20f0*/  LDC.64 R2, c[0x0][0xb28] ;  /* 0x0002ca00ff027b82 */ /* 0x000f220000000a00 */
[----:B-1----:R-:W-:-:S04]  /*2100*/  IMAD.HI.U32 R20, R9, R6, RZ ;  /* 0x0000000609147227 */ /* 0x002fc800078e00ff */
[----:B------:R-:W-:Y:S01]  /*2110*/  IMAD.HI.U32 R22, R13, R6, RZ ;  /* 0x000000060d167227 */ /* 0x000fe200078e00ff */
[----:B------:R-:W-:Y:S02]  /*2120*/  SHF.R.U32.HI R20, RZ, R7, R20 ;  /* 0x00000007ff147219 */ /* 0x000fe40000011614 */
[-C--:B--2---:R-:W-:Y:S02]  /*2130*/  SHF.R.U32.HI R17, RZ, R16.reuse, R17 ;  /* 0x00000010ff117219 */ /* 0x084fe40000011611 */
[----:B------:R-:W-:Y:S02]  /*2140*/  SHF.R.U32.HI R16, RZ, R16, R5 ;  /* 0x00000010ff107219 */ /* 0x000fe40000011605 */
[----:B------:R-:W-:Y:S02]  /*2150*/  SEL R17, R0, R17, !P0 ;  /* 0x0000001100117207 */ /* 0x000fe40004000000 */
[----:B------:R-:W-:Y:S02]  /*2160*/  SHF.R.U32.HI R22, RZ, R7, R22 ;  /* 0x00000007ff167219 */ /* 0x000fe40000011616 */
[----:B---3--:R-:W-:-:S02]  /*2170*/  ISETP.NE.AND P1, PT, R18, 0x1, PT ;  /* 0x000000011200780c */ /* 0x008fc40003f25270 */
[----:B------:R-:W-:Y:S02]  /*2180*/  SEL R5, R11, R16, !P0 ;  /* 0x000000100b057207 */ /* 0x000fe40004000000 */
[----:B------:R-:W-:Y:S02]  /*2190*/  SEL R19, R9, R20, !P1 ;  /* 0x0000001409137207 */ /* 0x000fe40004800000 */
[----:B------:R-:W-:Y:S01]  /*21a0*/  SEL R7, R13, R22, !P1 ;  /* 0x000000160d077207 */ /* 0x000fe20004800000 */
[----:B----4-:R-:W-:-:S04]  /*21b0*/  IMAD.HI.U32 R20, R17, R2, RZ ;  /* 0x0000000211147227 */ /* 0x010fc800078e00ff */
[----:B------:R-:W-:Y:S01]  /*21c0*/  IMAD.HI.U32 R6, R19, R2, RZ ;  /* 0x0000000213067227 */ /* 0x000fe200078e00ff */
[----:B------:R-:W-:-:S04]  /*21d0*/  @P3 SHF.R.U32.HI R17, RZ, R3, R20 ;  /* 0x00000003ff113219 */ /* 0x000fc80000011614 */
        /* <DEDUP_REMOVED lines=8> */
[----:B------:R-:W-:-:S04]  /*2260*/  @!P0 IMAD.HI.U32 R16, R7, R2, RZ ;  /* 0x0000000207108227 */ /* 0x000fc800078e00ff */
[----:B------:R-:W-:Y:S01]  /*2270*/  IMAD.MOV R2, RZ, RZ, -R6 ;  /* 0x000000ffff027224 */ /* 0x000fe200078e0a06 */
[----:B------:R-:W-:-:S03]  /*2280*/  @!P0 SHF.R.U32.HI R16, RZ, R3, R16 ;  /* 0x00000003ff108219 */ /* 0x000fc60000011610 */
[----:B------:R-:W-:Y:S01]  /*2290*/  IMAD R2, R72, R2, R5 ;  /* 0x0000000248027224 */ /* 0x000fe200078e0205 */
[----:B------:R-:W-:Y:S02]  /*22a0*/  @!P0 SEL R3, R7, R16, !P3 ;  /* 0x0000001007038207 */ /* 0x000fe40005800000 */
[----:B------:R-:W-:-:S03]  /*22b0*/  IADD3 R16, PT, PT, -R5, RZ, RZ ;  /* 0x000000ff05107210 */ /* 0x000fc60007ffe1ff */
[--C-:B------:R-:W-:Y:S02]  /*22c0*/  @!P0 IMAD.IADD R6, R6, 0x1, -R3.reuse ;  /* 0x0000000106068824 */ /* 0x100fe400078e0a03 */
[----:B------:R-:W-:Y:S01]  /*22d0*/  @!P0 IMAD R3, R2, R19, R3 ;  /* 0x0000001302038224 */ /* 0x000fe200078e0203 */
[----:B------:R-:W-:Y:S01]  /*22e0*/  IADD3 R2, PT, PT, -R7, RZ, RZ ;  /* 0x000000ff07027210 */ /* 0x000fe20007ffe1ff */
[----:B------:R-:W-:Y:S02]  /*22f0*/  @!P0 IMAD R5, R72, R6, R7 ;  /* 0x0000000648058224 */ /* 0x000fe400078e0207 */
[----:B------:R-:W-:Y:S02]  /*2300*/  IMAD R11, R4, R16, R11 ;  /* 0x00000010040b7224 */ /* 0x000fe400078e020b */
[----:B------:R-:W-:Y:S02]  /*2310*/  @!P0 IMAD.MOV.U32 R7, RZ, RZ, R3 ;  /* 0x000000ffff078224 */ /* 0x000fe400078e0003 */
[----:B------:R-:W-:-:S02]  /*2320*/  IMAD R2, R18, R2, R13 ;  /* 0x0000000212027224 */ /* 0x000fc400078e020d */
[----:B------:R-:W-:Y:S02]  /*2330*/  IMAD R11, R5, R4, R11 ;  /* 0x00000004050b7224 */ /* 0x000fe400078e020b */
[----:B------:R-:W-:Y:S02]  /*2340*/  IMAD R13, R7, R18, R2 ;  /* 0x00000012070d7224 */ /* 0x000fe400078e0202 */
.L_x_33:
[----:B------:R-:W1:Y:S02]  /*2350*/  LDCU UR8, c[0x0][0xb30] ;  /* 0x00016600ff0877ac */ /* 0x000e640008000800 */
[----:B-1----:R-:W-:-:S09]  /*2360*/  UISETP.NE.AND UP0, UPT, UR8, 0x1, UPT ;  /* 0x000000010800788c */ /* 0x002fd2000bf05270 */
[----:B------:R-:W-:Y:S05]  /*2370*/  BRA.U UP0, `(.L_x_34) ;  /* 0x0000000100407547 */ /* 0x000fea000b800000 */
[----:B------:R-:W1:Y:S08]  /*2380*/  LDC.64 R4, c[0x0][0xb10] ;  /* 0x0002c400ff047b82 */ /* 0x000e700000000a00 */
[----:B------:R-:W2:Y:S08]  /*2390*/  LDC.64 R2, c[0x0][0xb18] ;  /* 0x0002c600ff027b82 */ /* 0x000eb00000000a00 */
[----:B------:R-:W3:Y:S08]  /*23a0*/  LDC R6, c[0x0][0xb20] ;  /* 0x0002c800ff067b82 */ /* 0x000ef00000000800 */
[----:B------:R-:W4:Y:S01]  /*23b0*/  LDC R16, c[0x0][0xb0c] ;  /* 0x0002c300ff107b82 */ /* 0x000f220000000800 */
[----:B-1----:R-:W-:-:S05]  /*23c0*/  IMAD.HI.U32 R4, R13, R4, RZ ;  /* 0x000000040d047227 */ /* 0x002fca00078e00ff */
[----:B------:R-:W-:Y:S01]  /*23d0*/  SHF.R.U32.HI R4, RZ, R5, R4 ;  /* 0x00000005ff047219 */ /* 0x000fe20000011604 */
[----:B--2---:R-:W-:Y:S01]  /*23e0*/  IMAD.HI.U32 R3, R11, R3, RZ ;  /* 0x000000030b037227 */ /* 0x004fe200078e00ff */
[----:B------:R-:W-:-:S04]  /*23f0*/  ISETP.NE.AND P0, PT, R2, 0x1, PT ;  /* 0x000000010200780c */ /* 0x000fc80003f05270 */
[----:B---3--:R-:W-:-:S04]  /*2400*/  SHF.R.U32.HI R6, RZ, R6, R3 ;  /* 0x00000006ff067219 */ /* 0x008fc80000011603 */
[----:B------:R-:W-:Y:S02]  /*2410*/  SEL R3, R11, R6, !P0 ;  /* 0x000000060b037207 */ /* 0x000fe40004000000 */
[----:B----4-:R-:W-:-:S04]  /*2420*/  ISETP.NE.AND P1, PT, R16, 0x1, PT ;  /* 0x000000011000780c */ /* 0x010fc80003f25270 */
[----:B------:R-:W-:-:S05]  /*2430*/  SEL R4, R13, R4, !P1 ;  /* 0x000000040d047207 */ /* 0x000fca0004800000 */
[----:B------:R-:W-:Y:S02]  /*2440*/  IMAD.IADD R5, R3, 0x1, -R4 ;  /* 0x0000000103057824 */ /* 0x000fe400078e0a04 */
[----:B------:R-:W-:Y:S02]  /*2450*/  IMAD.IADD R3, R4, 0x1, -R3 ;  /* 0x0000000104037824 */ /* 0x000fe400078e0a03 */
[----:B------:R-:W-:Y:S02]  /*2460*/  IMAD R13, R5, R16, R13 ;  /* 0x00000010050d7224 */ /* 0x000fe400078e020d */
[----:B------:R-:W-:-:S07]  /*2470*/  IMAD R11, R3, R2, R11 ;  /* 0x00000002030b7224 */ /* 0x000fce00078e020b */
.L_x_34:
[----:B------:R-:W-:Y:S01]  /*2480*/  VIADD R14, R14, 0x1 ;  /* 0x000000010e0e7836 */ /* 0x000fe20000000000 */
[----:B------:R-:W-:Y:S01]  /*2490*/  PLOP3.LUT P1, PT, PT, PT, PT, 0x80, 0x8 ;  /* 0x000000000008781c */ /* 0x000fe20003f2f070 */
[----:B------:R-:W-:Y:S02]  /*24a0*/  IMAD.IADD R21, R13, 0x1, R156 ;  /* 0x000000010d157824 */ /* 0x000fe400078e029c */
[----:B------:R-:W-:Y:S01]  /*24b0*/  IMAD.IADD R20, R11, 0x1, R154 ;  /* 0x000000010b147824 */ /* 0x000fe200078e029a */
[----:B------:R-:W-:-:S04]  /*24c0*/  ISETP.NE.AND P0, PT, R14, 0x2, PT ;  /* 0x000000020e00780c */ /* 0x000fc80003f05270 */
[----:B------:R-:W-:Y:S02]  /*24d0*/  SEL R3, RZ, 0x1, P0 ;  /* 0x00000001ff037807 */ /* 0x000fe40000000000 */
[----:B------:R-:W-:Y:S02]  /*24e0*/  SEL R14, R14, RZ, P0 ;  /* 0x000000ff0e0e7207 */ /* 0x000fe40000000000 */
[----:B------:R-:W-:Y:S01]  /*24f0*/  LOP3.LUT R12, R12, R3, RZ, 0x3c, !PT ;  /* 0x000000030c0c7212 */ /* 0x000fe200078e3cff */
[----:B------:R-:W-:Y:S06]  /*2500*/  @P2 BRA `(.L_x_35) ;  /* 0xfffffff000102947 */ /* 0x000fec000383ffff */
[----:B------:R-:W-:Y:S01]  /*2510*/  UIADD3 UR4, UPT, UPT, UR4, 0x30, URZ ;  /* 0x0000003004047890 */ /* 0x000fe2000fffe0ff */
[----:B------:R-:W-:-:S03]  /*2520*/  SHF.L.U32 R3, R15, 0x1f, RZ ;  /* 0x0000001f0f037819 */ /* 0x000fc600000006ff */
[----:B------:R-:W-:-:S09]  /*2530*/  ULEA UR5, UR6, UR4, 0x3 ;  /* 0x0000000406057291 */ /* 0x000fd2000f8e18ff */
[----:B------:R-:W1:Y:S02]  /*2540*/  SYNCS.PHASECHK.TRANS64.TRYWAIT P0, [UR5], R3 ;  /* 0x00000003ff0075a7 */ /* 0x000e640008001105 */
[----:B-1----:R-:W-:Y:S05]  /*2550*/  @!P0 BRA `(.L_x_36) ;  /* 0x0000008800c88947 */ /* 0x002fea0003800000 */
.L_x_136:
[----:B------:R-:W-:-:S04]  /*2560*/  UIADD3 UR6, UPT, UPT, UR6, 0x1, URZ ;  /* 0x0000000106067890 */ /* 0x000fc8000fffe0ff */
[----:B------:R-:W-:-:S04]  /*2570*/  UISETP.NE.AND UP0, UPT, UR6, 0x6, UPT ;  /* 0x000000060600788c */ /* 0x000fc8000bf05270 */
[----:B------:R-:W-:Y:S02]  /*2580*/  USEL UR7, URZ, 0x1, UP0 ;  /* 0x00000001ff077887 */ /* 0x000fe40008000000 */
[----:B------:R-:W-:-:S04]  /*2590*/  USEL UR6, UR6, URZ, UP0 ;  /* 0x000000ff06067287 */ /* 0x000fc80008000000 */
[----:B------:R-:W-:Y:S01]  /*25a0*/  ULEA UR5, UR6, UR4, 0x3 ;  /* 0x0000000406057291 */ /* 0x000fe2000f8e18ff */
[----:B------:R-:W-:-:S04]  /*25b0*/  LOP3.LUT R2, R15, UR7, RZ, 0x3c, !PT ;  /* 0x000000070f027c12 */ /* 0x000fc8000f8e3cff */
[----:B-1----:R-:W-:-:S04]  /*25c0*/  SHF.L.U32 R3, R2, 0x1f, RZ ;  /* 0x0000001f02037819 */ /* 0x002fc800000006ff */
[----:B------:R-:W1:Y:S02]  /*25d0*/  SYNCS.PHASECHK.TRANS64.TRYWAIT P0, [UR5], R3 ;  /* 0x00000003ff0075a7 */ /* 0x000e640008001105 */
[----:B-1----:R-:W-:Y:S05]  /*25e0*/  @!P0 BRA `(.L_x_37) ;  /* 0x0000008800bc8947 */ /* 0x002fea0003800000 */
.L_x_138:
        /* <DEDUP_REMOVED lines=9> */
.L_x_140:
        /* <DEDUP_REMOVED lines=9> */
.L_x_142:
        /* <DEDUP_REMOVED lines=9> */
.L_x_144:
[----:B------:R-:W-:-:S04]  /*27a0*/  UIADD3 UR6, UPT, UPT, UR6, 0x1, URZ ;  /* 0x0000000106067890 */ /* 0x000fc8000fffe0ff */
[----:B------:R-:W-:-:S04]  /*27b0*/  UISETP.NE.AND UP0, UPT, UR6, 0x6, UPT ;  /* 0x000000060600788c */ /* 0x000fc8000bf05270 */
[----:B------:R-:W-:Y:S02]  /*27c0*/  USEL UR5, URZ, 0x1, UP0 ;  /* 0x00000001ff057887 */ /* 0x000fe40008000000 */
[----:B------:R-:W-:-:S04]  /*27d0*/  USEL UR6, UR6, URZ, UP0 ;  /* 0x000000ff06067287 */ /* 0x000fc80008000000 */
[----:B------:R-:W-:Y:S01]  /*27e0*/  ULEA UR6, UR6, UR4, 0x3 ;  /* 0x0000000406067291 */ /* 0x000fe2000f8e18ff */
[----:B-1----:R-:W-:-:S04]  /*27f0*/  LOP3.LUT R3, R2, UR5, RZ, 0x3c, !PT ;  /* 0x0000000502037c12 */ /* 0x002fc8000f8e3cff */
[----:B------:R-:W-:Y:S01]  /*2800*/  SHF.L.U32 R3, R3, 0x1f, RZ ;  /* 0x0000001f03037819 */ /* 0x000fe200000006ff */
[----:B----4-:R-:W-:-:S07]  /*2810*/  IMAD.U32 R0, RZ, RZ, UR6 ;  /* 0x00000006ff007e24 */ /* 0x010fce000f8e00ff */
.L_x_41:
[----:B-1----:R1:W2:Y:S02]  /*2820*/  SYNCS.PHASECHK.TRANS64.TRYWAIT P0, [R0+URZ], R3 ;  /* 0x00000003000075a7 */ /* 0x0022a400080011ff */
[----:B--2---:R-:W-:Y:S05]  /*2830*/  @!P0 NANOSLEEP.SYNCS 0x989680 ;  /* 0x009896800000895d */ /* 0x004fea0003900000 */
[----:B------:R-:W2:Y:S02]  /*2840*/  @!P0 SYNCS.PHASECHK.TRANS64 P0, [R0+URZ], R3 ;  /* 0x00000003000085a7 */ /* 0x000ea400080010ff */
[----:B--2---:R-:W-:Y:S05]  /*2850*/  @P0 EXIT ;  /* 0x000000000000094d */ /* 0x004fea0003800000 */
[----:B------:R-:W-:Y:S05]  /*2860*/  BRA `(.L_x_41) ;  /* 0xfffffffc00ec7947 */ /* 0x000fea000383ffff */
.L_x_17:
[----:B------:R-:W-:-:S04]  /*2870*/  UISETP.NE.AND UP1, UPT, UR37, URZ, UPT ;  /* 0x000000ff2500728c */ /* 0x000fc8000bf25270 */
[----:B------:R-:W-:-:S09]  /*2880*/  UISETP.NE.OR UP1, UPT, UR8, 0x1, UP1 ;  /* 0x000000010800788c */ /* 0x000fd20008f25670 */
[----:B------:R-:W-:Y:S05]  /*2890*/  BRA.U UP1, `(.L_x_42) ;  /* 0x0000000501487547 */ /* 0x000fea000b800000 */
[----:B------:R-:W-:Y:S01]  /*28a0*/  ISETP.NE.AND P2, PT, R2, RZ, PT ;  /* 0x000000ff0200720c */ /* 0x000fe20003f45270 */
[----:B------:R-:W-:Y:S01]  /*28b0*/  IMAD.MOV.U32 R12, RZ, RZ, 0x1 ;  /* 0x00000001ff0c7424 */ /* 0x000fe200078e00ff */
[----:B------:R-:W-:Y:S02]  /*28c0*/  CS2R R10, SRZ ;  /* 0x00000000000a7805 */ /* 0x000fe4000001ff00 */
[----:B------:R-:W-:Y:S01]  /*28d0*/  CS2R R8, SRZ ;  /* 0x0000000000087805 */ /* 0x000fe2000001ff00 */
[----:B------:R-:W-:Y:S01]  /*28e0*/  UMOV UR4, 0x400 ;  /* 0x0000040000047882 */ /* 0x000fe20000000000 */
[----:B------:R-:W-:Y:S01]  /*28f0*/  UMOV UR6, URZ ;  /* 0x000000ff00067c82 */ /* 0x000fe20008000000 */
[----:B------:R-:W-:-:S12]  /*2900*/  ULEA UR37, UR37, UR4, 0x18 ;  /* 0x0000000425257291 */ /* 0x000fd8000f8ec0ff */
.L_x_46:
[----:B------:R-:W-:Y:S02]  /*2910*/  LEA R0, R8, UR37, 0x3 ;  /* 0x0000002508007c11 */ /* 0x000fe4000f8e18ff */
[----:B------:R-:W-:-:S03]  /*2920*/  SHF.L.U32 R5, R9, 0x1f, RZ ;  /* 0x0000001f09057819 */ /* 0x000fc600000006ff */
[----:B------:R-:W-:Y:S01]  /*2930*/  VIADD R4, R0, 0x100 ;  /* 0x0000010000047836 */ /* 0x000fe20000000000 */
[----:B------:R-:W1:Y:S02]  /*2940*/  SYNCS.PHASECHK.TRANS64.TRYWAIT P0, [R0+URZ+0xf0], R5 ;  /* 0x0000f005000075a7 */ /* 0x000e6400080011ff */
[----:B-1----:R-:W-:Y:S05]  /*2950*/  @!P0 BRA `(.L_x_43) ;  /* 0x0000008800408947 */ /* 0x002fea0003800000 */
.L_x_145:
[----:B------:R-:W-:Y:S01]  /*2960*/  ULEA UR5, UR6, UR37, 0x3 ;  /* 0x0000002506057291 */ /* 0x000fe2000f8e18ff */
[----:B------:R-:W-:Y:S02]  /*2970*/  PRMT R4, RZ, 0x654, R4 ;  /* 0x00000654ff047816 */ /* 0x000fe40000000004 */
[----:B-1----:R-:W-:Y:S01]  /*2980*/  SHF.L.U32 R5, R12, 0x1f, RZ ;  /* 0x0000001f0c057819 */ /* 0x002fe200000006ff */
[----:B------:R-:W-:Y:S01]  /*2990*/  UIADD3 UR4, UPT, UPT, UR5, 0xb0, URZ ;  /* 0x000000b005047890 */ /* 0x000fe2000fffe0ff */
[----:B------:R1:W-:Y:S05]  /*29a0*/  SYNCS.ARRIVE.TRANS64.RED.A1T0 RZ, [R4+URZ], RZ ;  /* 0x000000ff04ff79a7 */ /* 0x0003ea00081004ff */
[----:B------:R-:W-:Y:S01]  /*29b0*/  IMAD.U32 R7, RZ, RZ, UR4 ;  /* 0x00000004ff077e24 */ /* 0x000fe2000f8e00ff */
[----:B------:R-:W2:Y:S04]  /*29c0*/  SYNCS.PHASECHK.TRANS64.TRYWAIT P0, [UR5+0xc0], R5 ;  /* 0x0000c005ff0075a7 */ /* 0x000ea80008001105 */
[----:B------:R-:W-:Y:S01]  /*29d0*/  PRMT R6, R2, 0x654, R7 ;  /* 0x0000065402067816 */ /* 0x000fe20000000007 */
[----:B-1----:R-:W-:Y:S01]  /*29e0*/  @!P2 IMAD.MOV.U32 R4, RZ, RZ, 0x10 ;  /* 0x00000010ff04a424 */ /* 0x002fe200078e00ff */
[----:B--2---:R-:W-:Y:S06]  /*29f0*/  @!P0 BRA `(.L_x_44) ;  /* 0x00000088002c8947 */ /* 0x004fec0003800000 */
.L_x_147:
[----:B------:R-:W-:Y:S01]  /*2a00*/  ULEA UR4, UR6, UR37, 0x4 ;  /* 0x0000002506047291 */ /* 0x000fe2000f8e20ff */
[----:B------:R-:W-:Y:S01]  /*2a10*/  SEL R3, R6, R3, !P2 ;  /* 0x0000000306037207 */ /* 0x000fe20005000000 */
[----:B------:R-:W-:Y:S01]  /*2a20*/  UIADD3 UR5, UPT, UPT, UR5, 0xb0, URZ ;  /* 0x000000b005057890 */ /* 0x000fe2000fffe0ff */
[----:B-1----:R-:W-:Y:S01]  /*2a30*/  LEA R0, R11, UR37, 0x3 ;  /* 0x000000250b007c11 */ /* 0x002fe2000f8e18ff */
[----:B------:R-:W-:Y:S01]  /*2a40*/  UIADD3 UR4, UPT, UPT, UR4, 0x120, URZ ;  /* 0x0000012004047890 */ /* 0x000fe2000fffe0ff */
[----:B------:R-:W-:Y:S01]  /*2a50*/  SHF.L.U32 R5, R10, 0x1f, RZ ;  /* 0x0000001f0a057819 */ /* 0x000fe200000006ff */
[----:B------:R1:W-:Y:S01]  /*2a60*/  @!P2 SYNCS.ARRIVE.TRANS64.RED RZ, [R3+URZ], R4 ;  /* 0x0000000403ffa9a7 */ /* 0x0003e200080004ff */
[----:B------:R-:W-:Y:S01]  /*2a70*/  UIADD3 UR6, UPT, UPT, UR6, 0x1, URZ ;  /* 0x0000000106067890 */ /* 0x000fe2000fffe0ff */
[----:B------:R-:W-:-:S03]  /*2a80*/  VIADD R8, R8, 0x1 ;  /* 0x0000000108087836 */ /* 0x000fc60000000000 */
[----:B------:R-:W-:Y:S02]  /*2a90*/  UISETP.NE.AND UP0, UPT, UR6, 0x2, UPT ;  /* 0x000000020600788c */ /* 0x000fe4000bf05270 */
[----:B------:R-:W-:Y:S06]  /*2aa0*/  UGETNEXTWORKID.BROADCAST [UR4], [UR5] ;  /* 0x00000000040073ca */ /* 0x000fec0008000100 */
[----:B------:R-:W-:Y:S01]  /*2ab0*/  USEL UR4, URZ, 0x1, UP0 ;  /* 0x00000001ff047887 */ /* 0x000fe20008000000 */
[----:B------:R-:W-:Y:S01]  /*2ac0*/  ISETP.NE.AND P0, PT, R8, 0x2, PT ;  /* 0x000000020800780c */ /* 0x000fe20003f05270 */
[----:B------:R-:W-:Y:S01]  /*2ad0*/  USEL UR6, UR6, URZ, UP0 ;  /* 0x000000ff06067287 */ /* 0x000fe20008000000 */
[----:B------:R-:W2:Y:S03]  /*2ae0*/  SYNCS.PHASECHK.TRANS64.TRYWAIT P1, [R0+URZ+0xb0], R5 ;  /* 0x0000b005000075a7 */ /* 0x000ea600080211ff */
[----:B------:R-:W-:Y:S01]  /*2af0*/  LOP3.LUT R12, R12, UR4, RZ, 0x3c, !PT ;  /* 0x000000040c0c7c12 */ /* 0x000fe2000f8e3cff */
[----:B-12---:R-:W-:Y:S07]  /*2b00*/  @!P1 BRA `(.L_x_45) ;  /* 0x0000008800009947 */ /* 0x006fee0003800000 */
.L_x_148:
[C---:B------:R-:W-:Y:S01]  /*2b10*/  LEA R4, R11.reuse, UR37, 0x4 ;  /* 0x000000250b047c11 */ /* 0x040fe2000f8e20ff */
[----:B-1----:R-:W-:Y:S01]  /*2b20*/  VIADD R0, R0, 0xc0 ;  /* 0x000000c000007836 */ /* 0x002fe20000000000 */
[----:B------:R-:W-:Y:S01]  /*2b30*/  SEL R8, R8, RZ, P0 ;  /* 0x000000ff08087207 */ /* 0x000fe20000000000 */
[----:B------:R-:W-:-:S03]  /*2b40*/  VIADD R11, R11, 0x1 ;  /* 0x000000010b0b7836 */ /* 0x000fc60000000000 */
[----:B------:R-:W1:Y:S01]  /*2b50*/  LDS.128 R4, [R4+0x120] ;  /* 0x0001200004047984 */ /* 0x000e620000000c00 */
[----:B------:R-:W-:Y:S02]  /*2b60*/  PRMT R0, RZ, 0x654, R0 ;  /* 0x00000654ff007816 */ /* 0x000fe40000000000 */
[C---:B------:R-:W-:Y:S01]  /*2b70*/  ISETP.NE.AND P1, PT, R11.reuse, 0x2, PT ;  /* 0x000000020b00780c */ /* 0x040fe20003f25270 */
[----:B------:R-:W-:Y:S01]  /*2b80*/  @!PT LDS RZ, [RZ] ;  /* 0x00000000fffff984 */ /* 0x000fe20000000800 */
[----:B------:R-:W-:Y:S01]  /*2b90*/  @!PT LDS RZ, [RZ] ;  /* 0x00000000fffff984 */ /* 0x000fe20000000800 */
[----:B------:R-:W-:Y:S01]  /*2ba0*/  @!PT LDS RZ, [RZ] ;  /* 0x00000000fffff984 */ /* 0x000fe20000000800 */
[----:B------:R-:W-:Y:S01]  /*2bb0*/  @!PT LDS RZ, [RZ] ;  /* 0x00000000fffff984 */ /* 0x000fe20000000800 */
[----:B------:R2:W-:Y:S06]  /*2bc0*/  MEMBAR.ALL.CTA ;  /* 0x0000000000007992 */ /* 0x0005ec0000008000 */
[----:B--2---:R-:W2:Y:S01]  /*2bd0*/  FENCE.VIEW.ASYNC.S ;  /* 0x00000000000073c6 */ /* 0x004ea20000000000 */
[----:B------:R-:W-:Y:S01]  /*2be0*/  SEL R11, R11, RZ, P1 ;  /* 0x000000ff0b0b7207 */ /* 0x000fe20000800000 */
[----:B--2---:R2:W-:Y:S01]  /*2bf0*/  SYNCS.ARRIVE.TRANS64.RED.A1T0 RZ, [R0+URZ], RZ ;  /* 0x000000ff00ff79a7 */ /* 0x0045e200081004ff */
[----:B-1----:R-:W-:-:S02]  /*2c00*/  LOP3.LUT P3, RZ, R6, 0x1, RZ, 0xc0, !PT ;  /* 0x0000000106ff7812 */ /* 0x002fc4000786c0ff */
[----:B------:R-:W-:-:S04]  /*2c10*/  SEL R5, RZ, 0x1, P1 ;  /* 0x00000001ff057807 */ /* 0x000fc80000800000 */
[----:B------:R-:W-:Y:S02]  /*2c20*/  LOP3.LUT R10, R10, R5, RZ, 0x3c, !PT ;  /* 0x000000050a0a7212 */ /* 0x000fe400078e3cff */
[----:B--2---:R-:W-:-:S04]  /*2c30*/  SEL R0, RZ, 0x1, P0 ;  /* 0x00000001ff007807 */ /* 0x004fc80000000000 */
[----:B------:R-:W-:Y:S01]  /*2c40*/  LOP3.LUT R9, R9, R0, RZ, 0x3c, !PT ;  /* 0x0000000009097212 */ /* 0x000fe200078e3cff */
[----:B------:R-:W-:Y:S06]  /*2c50*/  @P3 BRA `(.L_x_46) ;  /* 0xfffffffc002c3947 */ /* 0x000fec000383ffff */
[----:B------:R-:W-:Y:S01]  /*2c60*/  ULEA UR5, UR6, UR37, 0x3 ;  /* 0x0000002506057291 */ /* 0x000fe2000f8e18ff */
[----:B------:R-:W-:-:S08]  /*2c70*/  SHF.L.U32 R3, R12, 0x1f, RZ ;  /* 0x0000001f0c037819 */ /* 0x000fd000000006ff */
[----:B------:R-:W1:Y:S02]  /*2c80*/  SYNCS.PHASECHK.TRANS64 P0, [UR5+0xc0], R3 ;  /* 0x0000c003ff0075a7 */ /* 0x000e640008001005 */
[----:B-1----:R-:W-:Y:S05]  /*2c90*/  @P0 BRA `(.L_x_47) ;  /* 0x0000000000080947 */ /* 0x002fea0003800000 */
[----:B------:R-:W1:Y:S02]  /*2ca0*/  SYNCS.PHASECHK.TRANS64.TRYWAIT P0, [UR5+0xc0], R3 ;  /* 0x0000c003ff0075a7 */ /* 0x000e640008001105 */
[----:B-1----:R-:W-:Y:S05]  /*2cb0*/  @!P0 BRA `(.L_x_48) ;  /* 0x0000008400a88947 */ /* 0x002fea0003800000 */
.L_x_47:
[----:B------:R-:W-:-:S04]  /*2cc0*/  UIADD3 UR4, UPT, UPT, UR6, 0x1, URZ ;  /* 0x0000000106047890 */ /* 0x000fc8000fffe0ff */
[----:B------:R-:W-:-:S04]  /*2cd0*/  UISETP.NE.AND UP0, UPT, UR4, 0x2, UPT ;  /* 0x000000020400788c */ /* 0x000fc8000bf05270 */
[----:B------:R-:W-:Y:S02]  /*2ce0*/  USEL UR7, URZ, 0x1, UP0 ;  /* 0x00000001ff077887 */ /* 0x000fe40008000000 */
[----:B------:R-:W-:-:S04]  /*2cf0*/  USEL UR4, UR4, URZ, UP0 ;  /* 0x000000ff04047287 */ /* 0x000fc80008000000 */
[----:B------:R-:W-:Y:S01]  /*2d00*/  ULEA UR4, UR4, UR37, 0x3 ;  /* 0x0000002504047291 */ /* 0x000fe2000f8e18ff */
[----:B-1----:R-:W-:-:S04]  /*2d10*/  LOP3.LUT R3, R12, UR7, RZ, 0x3c, !PT ;  /* 0x000000070c037c12 */ /* 0x002fc8000f8e3cff */
[----:B------:R-:W-:-:S04]  /*2d20*/  SHF.L.U32 R0, R3, 0x1f, RZ ;  /* 0x0000001f03007819 */ /* 0x000fc800000006ff */
[----:B------:R-:W1:Y:S02]  /*2d30*/  SYNCS.PHASECHK.TRANS64 P0, [UR4+0xc0], R0 ;  /* 0x0000c000ff0075a7 */ /* 0x000e640008001004 */
[----:B-1----:R-:W-:Y:S05]  /*2d40*/  @P0 EXIT ;  /* 0x000000000000094d */ /* 0x002fea0003800000 */
[----:B------:R-:W-:Y:S02]  /*2d50*/  SHF.L.U32 R3, R3, 0x1f, RZ ;  /* 0x0000001f03037819 */ /* 0x000fe400000006ff */
[----:B------:R-:W-:-:S07]  /*2d60*/  MOV R0, UR4 ;  /* 0x0000000400007c02 */ /* 0x000fce0008000f00 */
.L_x_49:
[----:B-1----:R1:W2:Y:S02]  /*2d70*/  SYNCS.PHASECHK.TRANS64.TRYWAIT P0, [R0+URZ+0xc0], R3 ;  /* 0x0000c003000075a7 */ /* 0x0022a400080011ff */
[----:B--2---:R-:W-:Y:S05]  /*2d80*/  @!P0 NANOSLEEP.SYNCS 0x989680 ;  /* 0x009896800000895d */ /* 0x004fea0003900000 */
[----:B------:R-:W2:Y:S02]  /*2d90*/  @!P0 SYNCS.PHASECHK.TRANS64 P0, [R0+URZ+0xc0], R3 ;  /* 0x0000c003000085a7 */ /* 0x000ea400080010ff */
[----:B--2---:R-:W-:Y:S05]  /*2da0*/  @P0 EXIT ;  /* 0x000000000000094d */ /* 0x004fea0003800000 */
[----:B------:R-:W-:Y:S05]  /*2db0*/  BRA `(.L_x_49) ;  /* 0xfffffffc00ec7947 */ /* 0x000fea000383ffff */
.L_x_42:
[----:B------:R-:W-:-:S09]  /*2dc0*/  UISETP.NE.AND UP1, UPT, UR8, URZ, UPT ;  /* 0x000000ff0800728c */ /* 0x000fd2000bf25270 */
[----:B------:R-:W-:Y:S05]  /*2dd0*/  BRA.U UP1, `(.L_x_50) ;  /* 0x0000000d01347547 */ /* 0x000fea000b800000 */
[----:B------:R-:W-:Y:S01]  /*2de0*/  UMOV UR4, 0x40 ;  /* 0x0000004000047882 */ /* 0x000fe20000000000 */
[----:B------:R-:W-:Y:S01]  /*2df0*/  NOP ;  /* 0x0000000000007918 */ /* 0x000fe20000000000 */
[----:B------:R-:W-:Y:S01]  /*2e00*/  ULEA UR4, UR37, UR4, 0x18 ;  /* 0x0000000425047291 */ /* 0x000fe2000f8ec0ff */
[----:B------:R-:W-:Y:S02]  /*2e10*/  UMOV UR5, 0x400 ;  /* 0x0000040000057882 */ /* 0x000fe40000000000 */
[----:B------:R-:W-:-:S06]  /*2e20*/  ULEA UR37, UR37, UR5, 0x18 ;  /* 0x0000000525257291 */ /* 0x000fcc000f8ec0ff */
[----:B------:R-:W1:Y:S02]  /*2e30*/  LDS.U8 R0, [UR4+0x1c] ;  /* 0x00001c04ff007984 */ /* 0x000e640008000000 */
[----:B-1----:R-:W-:-:S13]  /*2e40*/  ISETP.NE.AND P0, PT, R0, RZ, PT ;  /* 0x000000ff0000720c */ /* 0x002fda0003f05270 */
[----:B------:R-:W-:Y:S05]  /*2e50*/  @P0 BRA `(.L_x_51) ;  /* 0x0000000000580947 */ /* 0x000fea0003800000 */
[----:B------:R-:W-:-:S13]  /*2e60*/  ELECT P0, URZ, PT ;  /* 0x0000000000ff782f */ /* 0x000fda0003800000 */
[----:B------:R-:W-:Y:S05]  /*2e70*/  @!P0 BRA `(.L_x_52) ;  /* 0x0000000000608947 */ /* 0x000fea0003800000 */
[----:B------:R-:W-:Y:S01]  /*2e80*/  UMOV UR5, 0x10 ;  /* 0x0000001000057882 */ /* 0x000fe20000000000 */
[----:B------:R-:W-:Y:S01]  /*2e90*/  HFMA2 R0, -RZ, RZ, 0, 5.9604644775390625e-08 ;  /* 0x00000001ff007431 */ /* 0x000fe200000001ff */
[----:B------:R-:W-:-:S03]  /*2ea0*/  MOV R2, 0xffff ;  /* 0x0000ffff00027802 */ /* 0x000fc60000000f00 */
[----:B------:R-:W-:Y:S04]  /*2eb0*/  DEPBAR.LE SB1, 0x36 ;  /* 0x00009d800000791a */ /* 0x000fe80000000000 */
[----:B------:R-:W1:Y:S02]  /*2ec0*/  UTCATOMSWS.FIND_AND_SET.ALIGN UP0, UR5, UR5 ;  /* 0x00000005000575e3 */ /* 0x000e640008000800 */
[----:B-1----:R-:W-:Y:S01]  /*2ed0*/  MOV R3, UR5 ;  /* 0x0000000500037c02 */ /* 0x002fe20008000f00 */
[----:B------:R-:W-:Y:S06]  /*2ee0*/  BRA.U UP0, `(.L_x_53) ;  /* 0x0000000100187547 */ /* 0x000fec000b800000 */
.L_x_54:
[----:B------:R-:W-:Y:S05]  /*2ef0*/  NANOSLEEP 0x64 ;  /* 0x000000640000795d */ /* 0x000fea0003800000 */
[----:B------:R-:W-:-:S05]  /*2f00*/  UMOV UR5, 0x10 ;  /* 0x0000001000057882 */ /* 0x000fca0000000000 */
[----:B------:R-:W-:Y:S04]  /*2f10*/  DEPBAR.LE SB1, 0x36 ;  /* 0x00009d800000791a */ /* 0x000fe80000000000 */
[----:B------:R-:W1:Y:S02]  /*2f20*/  UTCATOMSWS.FIND_AND_SET.ALIGN UP0, UR5, UR5 ;  /* 0x00000005000575e3 */ /* 0x000e640008000800 */
[----:B-1----:R-:W-:Y:S01]  /*2f30*/  MOV R3, UR5 ;  /* 0x0000000500037c02 */ /* 0x002fe20008000f00 */
[----:B------:R-:W-:Y:S05]  /*2f40*/  BRA.U !UP0, `(.L_x_54) ;  /* 0xfffffffd08e87547 */ /* 0x000fea000b83ffff */
.L_x_53:
[-C--:B------:R-:W-:Y:S02]  /*2f50*/  SHF.L.U32 R2, R2, R3.reuse, RZ ;  /* 0x0000000302027219 */ /* 0x080fe400000006ff */
[----:B------:R-:W-:Y:S01]  /*2f60*/  SHF.L.U32 R0, R0, R3, RZ ;  /* 0x0000000300007219 */ /* 0x000fe200000006ff */
[----:B------:R-:W-:Y:S02]  /*2f70*/  IMAD.SHL.U32 R3, R3, 0x20, RZ ;  /* 0x0000002003037824 */ /* 0x000fe400078e00ff */
[----:B------:R1:W-:Y:S04]  /*2f80*/  ATOMS.OR RZ, [UR4+0x14], R2 ;  /* 0x00001402ffff798c */ /* 0x0003e8000b000004 */
[----:B------:R1:W-:Y:S04]  /*2f90*/  ATOMS.OR RZ, [UR4+0x18], R0 ;  /* 0x00001800ffff798c */ /* 0x0003e8000b000004 */
[----:B------:R1:W-:Y:S01]  /*2fa0*/  STS [UR37+0x140], R3 ;  /* 0x00014003ff007988 */ /* 0x0003e20008000825 */
[----:B------:R-:W-:Y:S05]  /*2fb0*/  BRA `(.L_x_52) ;  /* 0x0000000000107947 */ /* 0x000fea0003800000 */
.L_x_51:
[----:B------:R-:W-:Y:S02]  /*2fc0*/  MOV R0, 0xffffffff ;  /* 0xffffffff00007802 */ /* 0x000fe40000000f00 */
[----:B------:R-:W-:-:S03]  /*2fd0*/  MOV R2, 0x3000 ;  /* 0x0000300000027802 */ /* 0x000fc60000000f00 */
[----:B------:R1:W-:Y:S04]  /*2fe0*/  STS [UR37+0x140], R0 ;  /* 0x00014000ff007988 */ /* 0x0003e80008000825 */
[----:B-1-3-5:R-:W-:Y:S05]  /*2ff0*/  CALL.REL.NOINC `($__internal_1_$__cuda_sm10x_tcgen05_guardrail_trap_phase_invalid_during_alloc) ;  /* 0x0000008800c07944 */ /* 0x02afea0003c00000 */
.L_x_52:
[----:B------:R-:W-:Y:S05]  /*3000*/  WARPSYNC.ALL ;  /* 0x0000000000007948 */ /* 0x000fea0003800000 */
[----:B------:R-:W2:Y:S01]  /*3010*/  S2UR UR6, SR_CgaCtaId ;  /* 0x00000000000679c3 */ /* 0x000ea20000008800 */
[----:B------:R-:W-:Y:S01]  /*3020*/  UMOV UR4, 0x400 ;  /* 0x0000040000047882 */ /* 0x000fe20000000000 */
[----:B------:R-:W-:-:S06]  /*3030*/  NOP ;  /* 0x0000000000007918 */ /* 0x000fcc0000000000 */
[----:B------:R-:W-:Y:S06]  /*3040*/  BAR.ARV 0x6, 0xa0 ;  /* 0x0182800000007b1d */ /* 0x000fec0000002000 */
[----:B------:R-:W4:Y:S01]  /*3050*/  LDCU UR7, c[0x0][0x38c] ;  /* 0x00007180ff0777ac */ /* 0x000f220008000800 */
[----:B------:R-:W-:Y:S01]  /*3060*/  IMAD.MOV.U32 R11, RZ, RZ, 0x1 ;  /* 0x00000001ff0b7424 */ /* 0x000fe200078e00ff */
[----:B------:R-:W-:Y:S01]  /*3070*/  CS2R R8, SRZ ;  /* 0x0000000000087805 */ /* 0x000fe2000001ff00 */
[----:B------:R-:W-:Y:S01]  /*3080*/  IMAD.MOV.U32 R10, RZ, RZ, RZ ;  /* 0x000000ffff0a7224 */ /* 0x000fe200078e00ff */
[----:B------:R-:W-:Y:S01]  /*3090*/  UMOV UR18, URZ ;  /* 0x000000ff00127c82 */ /* 0x000fe20008000000 */
[----:B------:R-:W-:Y:S01]  /*30a0*/  UMOV UR17, URZ ;  /* 0x000000ff00117c82 */ /* 0x000fe20008000000 */
[----:B------:R-:W-:Y:S01]  /*30b0*/  UMOV UR22, 0x0 ;  /* 0x0000000000167882 */ /* 0x000fe20000000000 */
[----:B------:R-:W-:Y:S01]  /*30c0*/  UMOV UR23, 0x8410490 ;  /* 0x0841049000177882 */ /* 0x000fe20000000000 */
[----:B------:R-:W-:Y:S01]  /*30d0*/  UMOV UR20, 0x0 ;  /* 0x0000000000147882 */ /* 0x000fe20000000000 */
[----:B------:R-:W-:Y:S01]  /*30e0*/  UMOV UR21, 0x8410490 ;  /* 0x0841049000157882 */ /* 0x000fe20000000000 */
[----:B--2---:R-:W-:Y:S01]  /*30f0*/  ULEA UR6, UR6, UR4, 0x18 ;  /* 0x0000000406067291 */ /* 0x004fe2000f8ec0ff */
[----:B------:R-:W2:Y:S03]  /*3100*/  LDCU UR4, c[0x0][0x38c] ;  /* 0x00007180ff0477ac */ /* 0x000ea60008000800 */
[----:B------:R-:W-:-:S02]  /*3110*/  UIADD3 UR11, UPT, UPT, UR6, 0x10800, URZ ;  /* 0x00010800060b7890 */ /* 0x000fc4000fffe0ff */
[----:B----4-:R-:W-:-:S03]  /*3120*/  UIADD3 UR7, UPT, UPT, UR7, 0x1f, URZ ;  /* 0x0000001f07077890 */ /* 0x010fc6000fffe0ff */
[----:B-1----:R-:W1:Y:S01]  /*3130*/  LDS R0, [UR6+0x140] ;  /* 0x00014006ff007984 */ /* 0x002e620008000800 */
[----:B------:R-:W-:Y:S02]  /*3140*/  UIADD3 UR12, UPT, UPT, UR6, 0x1c800, URZ ;  /* 0x0001c800060c7890 */ /* 0x000fe4000fffe0ff */
[----:B------:R-:W-:Y:S02]  /*3150*/  USHF.R.S32.HI UR5, URZ, 0x1f, UR7 ;  /* 0x0000001fff057899 */ /* 0x000fe40008011407 */
[----:B------:R-:W-:Y:S02]  /*3160*/  USHF.R.U32.HI UR11, URZ, 0x4, UR11 ;  /* 0x00000004ff0b7899 */ /* 0x000fe4000801160b */
[----:B------:R-:W-:Y:S02]  /*3170*/  ULEA.HI UR5, UR5, UR7, URZ, 0x5 ;  /* 0x0000000705057291 */ /* 0x000fe4000f8f28ff */
[----:B------:R-:W-:Y:S02]  /*3180*/  USHF.R.U32.HI UR12, URZ, 0x4, UR12 ;  /* 0x00000004ff0c7899 */ /* 0x000fe4000801160c */
[----:B------:R-:W-:-:S02]  /*3190*/  USHF.R.S32.HI UR5, URZ, 0x5, UR5 ;  /* 0x00000005ff057899 */ /* 0x000fc40008011405 */
[----:B------:R-:W-:Y:S02]  /*31a0*/  ULOP3.LUT UR11, UR11, 0x3fff, URZ, 0xc0, !UPT ;  /* 0x00003fff0b0b7892 */ /* 0x000fe4000f8ec0ff */
[----:B------:R-:W-:Y:S02]  /*31b0*/  UISETP.LT.AND UP0, UPT, UR5, 0x1, UPT ;  /* 0x000000010500788c */ /* 0x000fe4000bf01270 */
[----:B------:R-:W-:Y:S02]  /*31c0*/  ULOP3.LUT UR12, UR12, 0x3fff, URZ, 0xc0, !UPT ;  /* 0x00003fff0c0c7892 */ /* 0x000fe4000f8ec0ff */
[----:B------:R-:W-:Y:S02]  /*31d0*/  USEL UR10, UR5, 0x1, !UP0 ;  /* 0x00000001050a7887 */ /* 0x000fe4000c000000 */
[----:B------:R-:W-:Y:S02]  /*31e0*/  ULOP3.LUT UR11, UR11, 0x10000, URZ, 0xfc, !UPT ;  /* 0x000100000b0b7892 */ /* 0x000fe4000f8efcff */
[----:B------:R-:W-:-:S02]  /*31f0*/  ULOP3.LUT UR12, UR12, 0x1000000, URZ, 0xfc, !UPT ;  /* 0x010000000c0c7892 */ /* 0x000fc4000f8efcff */
[----:B------:R-:W-:Y:S02]  /*3200*/  UIADD3 UR10, UPT, UPT, -UR10, URZ, URZ ;  /* 0x000000ff0a0a7290 */ /* 0x000fe4000fffe1ff */
[----:B--2---:R-:W-:Y:S01]  /*3210*/  UISETP.GE.AND UP3, UPT, UR4, 0x1, UPT ;  /* 0x000000010400788c */ /* 0x004fe2000bf66270 */
[----:B-1----:R-:W-:-:S15]  /*3220*/  R2UR UR19, R0 ;  /* 0x00000000001372ca */ /* 0x002fde00000e0000 */
.L_x_61:
[----:B------:R-:W-:Y:S02]  /*3230*/  LEA R0, R10, UR6, 0x3 ;  /* 0x000000060a007c11 */ /* 0x000fe4000f8e18ff */
[----:B------:R-:W-:Y:S02]  /*3240*/  SHF.L.U32 R5, R9, 0x1f, RZ ;  /* 0x0000001f09057819 */ /* 0x000fe400000006ff */
[----:B------:R-:W-:Y:S01]  /*3250*/  PLOP3.LUT P0, PT, PT, PT, UP3, 0x80, 0x8 ;  /* 0x000000000008781c */ /* 0x000fe20003f0f038 */
[----:B------:R-:W-:Y:S01]  /*3260*/  VIADD R3, R0, 0xc0 ;  /* 0x000000c000037836 */ /* 0x000fe20000000000 */
[----:B-1----:R-:W1:Y:S02]  /*3270*/  SYNCS.PHASECHK.TRANS64.TRYWAIT P1, [R0+URZ+0xb0], R5 ;  /* 0x0000b005000075a7 */ /* 0x002e6400080211ff */
[----:B-1--4-:R-:W-:Y:S09]  /*3280*/  @!P1 BRA `(.L_x_55) ;  /* 0x00000080004c9947 */ /* 0x012ff20003800000 */
.L_x_150:
[----:B------:R-:W-:Y:S01]  /*3290*/  LEA R4, R10, UR6, 0x4 ;  /* 0x000000060a047c11 */ /* 0x000fe2000f8e20ff */
[----:B------:R-:W-:Y:S01]  /*32a0*/  @UP3 ULEA UR4, UR17, UR6, 0x3 ;  /* 0x0000000611043291 */ /* 0x000fe2000f8e18ff */
[----:B------:R-:W-:Y:S01]  /*32b0*/  PLOP3.LUT P2, PT, PT, PT, PT, 0x80, 0x8 ;  /* 0x000000000008781c */ /* 0x000fe20003f4f070 */
[----:B------:R-:W-:Y:S01]  /*32c0*/  ULEA UR8, UR18, UR6, 0x3 ;  /* 0x0000000612087291 */ /* 0x000fe2000f8e18ff */
[----:B------:R-:W-:Y:S01]  /*32d0*/  PRMT R3, RZ, 0x654, R3 ;  /* 0x00000654ff037816 */ /* 0x000fe20000000003 */
[----:B------:R-:W-:Y:S01]  /*32e0*/  ULEA UR9, UR18, UR19, 0x8 ;  /* 0x0000001312097291 */ /* 0x000fe2000f8e40ff */
[----:B-1----:R-:W1:Y:S01]  /*32f0*/  LDS.128 R4, [R4+0x120] ;  /* 0x0001200004047984 */ /* 0x002e620000000c00 */
[----:B------:R-:W-:Y:S02]  /*3300*/  @P0 SHF.L.U32 R2, R8, 0x1f, RZ ;  /* 0x0000001f08020819 */ /* 0x000fe400000006ff */
[----:B------:R-:W-:Y:S01]  /*3310*/  SHF.L.U32 R0, R11, 0x1f, RZ ;  /* 0x0000001f0b007819 */ /* 0x000fe200000006ff */
[----:B------:R-:W-:Y:S01]  /*3320*/  @!PT LDS RZ, [RZ] ;  /* 0x00000000fffff984 */ /* 0x000fe20000000800 */
[----:B------:R-:W-:Y:S01]  /*3330*/  @!PT LDS RZ, [RZ] ;  /* 0x00000000fffff984 */ /* 0x000fe20000000800 */
[----:B------:R-:W-:Y:S01]  /*3340*/  @!PT LDS RZ, [RZ] ;  /* 0x00000000fffff984 */ /* 0x000fe20000000800 */
[----:B------:R-:W-:Y:S01]  /*3350*/  @!PT LDS RZ, [RZ] ;  /* 0x00000000fffff984 */ /* 0x000fe20000000800 */
[----:B------:R2:W-:Y:S06]  /*3360*/  MEMBAR.ALL.CTA ;  /* 0x0000000000007992 */ /* 0x0005ec0000008000 */
[----:B--2---:R-:W2:Y:S02]  /*3370*/  FENCE.VIEW.ASYNC.S ;  /* 0x00000000000073c6 */ /* 0x004ea40000000000 */
[----:B--2---:R2:W-:Y:S01]  /*3380*/  SYNCS.ARRIVE.TRANS64.RED.A1T0 RZ, [R3+URZ], RZ ;  /* 0x000000ff03ff79a7 */ /* 0x0045e200081004ff */
[----:B------:R2:W4:Y:S01]  /*3390*/  @P0 SYNCS.PHASECHK.TRANS64.TRYWAIT P2, [UR4], R2 ;  /* 0x00000002ff0005a7 */ /* 0x0005220008041104 */
[----:B-1----:R-:W-:Y:S01]  /*33a0*/  LOP3.LUT P1, RZ, R6, 0x1, RZ, 0xc0, !PT ;  /* 0x0000000106ff7812 */ /* 0x002fe2000782c0ff */
[----:B------:R-:W1:Y:S02]  /*33b0*/  SYNCS.PHASECHK.TRANS64.TRYWAIT P0, [UR8+0xe0], R0 ;  /* 0x0000e000ff0075a7 */ /* 0x000e640008001108 */
[----:B-12-4-:R-:W-:Y:S10]  /*33c0*/  @!P0 BRA `(.L_x_56) ;  /* 0x0000008000108947 */ /* 0x016ff40003800000 */
.L_x_152:
[----:B------:R-:W-:Y:S01]  /*33d0*/  IADD3 R10, PT, PT, R10, 0x1, RZ ;  /* 0x000000010a0a7810 */ /* 0x000fe20007ffe0ff */
[----:B------:R-:W-:Y:S06]  /*33e0*/  BRA.U !UP3, `(.L_x_57) ;  /* 0x000000010b987547 */ /* 0x000fec000b800000 */
[----:B------:R-:W-:Y:S01]  /*33f0*/  UPLOP3.LUT UP4, UPT, UPT, UPT, UPT, 0x40, 0x4 ;  /* 0x000000000004789c */ /* 0x000fe20003f8e870 */
[----:B------:R-:W-:Y:S01]  /*3400*/  UMOV UR16, UR10 ;  /* 0x0000000a00107c82 */ /* 0x000fe20008000000 */
[----:B------:R-:W-:Y:S01]  /*3410*/  UMOV UR15, UR5 ;  /* 0x00000005000f7c82 */ /* 0x000fe20008000000 */
[----:B------:R-:W-:-:S08]  /*3420*/  UMOV UR14, UR17 ;  /* 0x00000011000e7c82 */ /* 0x000fd00008000000 */
.L_x_60:
[----:B------:R-:W-:Y:S02]  /*3430*/  UIADD3 UR16, UPT, UPT, UR16, 0x1, URZ ;  /* 0x0000000110107890 */ /* 0x000fe4000fffe0ff */
[----:B--2---:R-:W-:Y:S02]  /*3440*/  ULEA UR7, UR14, UR6, 0x3 ;  /* 0x000000060e077291 */ /* 0x004fe4000f8e18ff */
[----:B------:R-:W-:Y:S01]  /*3450*/  UISETP.NE.AND UP0, UPT, UR16, URZ, UPT ;  /* 0x000000ff1000728c */ /* 0x000fe2000bf05270 */
[----:B----4-:R-:W-:Y:S10]  /*3460*/  @P2 BRA `(.L_x_58) ;  /* 0x00000000000c2947 */ /* 0x010ff40003800000 */
[----:B-1----:R-:W-:Y:S04]  /*3470*/  SHF.L.U32 R3, R8, 0x1f, RZ ;  /* 0x0000001f08037819 */ /* 0x002fe800000006ff */
[----:B------:R-:W1:Y:S02]  /*3480*/  SYNCS.PHASECHK.TRANS64.TRYWAIT P0, [UR7], R3 ;  /* 0x00000003ff0075a7 */ /* 0x000e640008001107 */
[----:B-1----:R-:W-:Y:S05]  /*3490*/  @!P0 BRA `(.L_x_59) ;  /* 0x0000007c00f48947 */ /* 0x002fea0003800000 */
.L_x_58:
[----:B------:R-:W-:Y:S01]  /*34a0*/  UISETP.NE.AND UP1, UPT, UR15, 0x1, UPT ;  /* 0x000000010f00788c */ /* 0x000fe2000bf25270 */
[----:B------:R-:W-:Y:S01]  /*34b0*/  PLOP3.LUT P2, PT, PT, PT, PT, 0x80, 0x8 ;  /* 0x000000000008781c */ /* 0x000fe20003f4f070 */
[----:B------:R-:W-:Y:S02]  /*34c0*/  UIADD3 UR17, UPT, UPT, UR14, 0x1, URZ ;  /* 0x000000010e117890 */ /* 0x000fe4000fffe0ff */
[----:B------:R-:W-:Y:S02]  /*34d0*/  ULEA UR24, UR14, UR12, 0xa ;  /* 0x0000000c0e187291 */ /* 0x000fe4000f8e50ff */
[----:B------:R-:W-:Y:S01]  /*34e0*/  UISETP.NE.AND UP2, UPT, UR17, 0x6, UPT ;  /* 0x000000061100788c */ /* 0x000fe2000bf45270 */
[----:B------:R-:W-:Y:S01]  /*34f0*/  PLOP3.LUT P0, PT, PT, PT, UP1, 0x80, 0x8 ;  /* 0x000000000008781c */ /* 0x000fe20003f0f018 */
[----:B------:R-:W-:Y:S02]  /*3500*/  ULEA UR26, UR14, UR11, 0x9 ;  /* 0x0000000b0e1a7291 */ /* 0x000fe4000f8e48ff */
[----:B------:R-:W-:Y:S02]  /*3510*/  USEL UR13, URZ, 0x1, UP2 ;  /* 0x00000001ff0d7887 */ /* 0x000fe40009000000 */
[----:B------:R-:W-:Y:S02]  /*3520*/  USEL UR17, UR17, URZ, UP2 ;  /* 0x000000ff11117287 */ /* 0x000fe40009000000 */
[----:B------:R-:W-:Y:S02]  /*3530*/  UIADD3 UR30, UPT, UPT, UR24, 0x80, URZ ;  /* 0x00000080181e7890 */ /* 0x000fe4000fffe0ff */
[----:B------:R-:W-:Y:S01]  /*3540*/  @UP1 ULEA UR4, UR17, UR6, 0x3 ;  /* 0x0000000611041291 */ /* 0x000fe2000f8e18ff */
[----:B------:R-:W-:Y:S01]  /*3550*/  LOP3.LUT R8, R8, UR13, RZ, 0x3c, !PT ;  /* 0x0000000d08087c12 */ /* 0x000fe2000f8e3cff */
[----:B------:R-:W-:Y:S02]  /*3560*/  UIADD3 UR28, UPT, UPT, UR26, 0x2, URZ ;  /* 0x000000021a1c7890 */ /* 0x000fe4000fffe0ff */
[----:B------:R-:W-:Y:S01]  /*3570*/  UIADD3 UR7, UPT, UPT, UR7, 0x30, URZ ;  /* 0x0000003007077890 */ /* 0x000fe2000fffe0ff */
[----:B-1----:R-:W-:Y:S01]  /*3580*/  @P0 SHF.L.U32 R0, R8, 0x1f, RZ ;  /* 0x0000001f08000819 */ /* 0x002fe200000006ff */
[----:B------:R-:W-:Y:S01]  /*3590*/  UMOV UR25, 0x40004040 ;  /* 0x4000404000197882 */ /* 0x000fe20000000000 */
[----:B------:R-:W-:Y:S01]  /*35a0*/  UMOV UR27, 0x80004020 ;  /* 0x80004020001b7882 */ /* 0x000fe20000000000 */
[----:B------:R-:W-:Y:S01]  /*35b0*/  UMOV UR31, 0x40004040 ;  /* 0x40004040001f7882 */ /* 0x000fe20000000000 */
[----:B------:R2:W4:Y:S01]  /*35c0*/  @P0 SYNCS.PHASECHK.TRANS64.TRYWAIT P2, [UR4], R0 ;  /* 0x00000000ff0005a7 */ /* 0x0005220008041104 */
[----:B------:R-:W-:Y:S01]  /*35d0*/  UIADD3 UR15, UPT, UPT, UR15, -0x1, URZ ;  /* 0xffffffff0f0f7890 */ /* 0x000fe2000fffe0ff */
[----:B------:R2:W-:Y:S01]  /*35e0*/  UTCHMMA gdesc[UR26], gdesc[UR24], tmem[UR9], tmem[UR22], idesc[UR23], UP4 ;  /* 0x00ff16181a0075ea */ /* 0x0005e2000a000009 */
[----:B------:R-:W-:Y:S01]  /*35f0*/  UPLOP3.LUT UP4, UPT, UPT, UPT, UPT, 0x80, 0x8 ;  /* 0x000000000008789c */ /* 0x000fe20003f8f070 */
[----:B------:R-:W-:Y:S01]  /*3600*/  UMOV UR29, 0x80004020 ;  /* 0x80004020001d7882 */ /* 0x000fe20000000000 */
[----:B------:R-:W-:Y:S01]  /*3610*/  UMOV UR14, UR17 ;  /* 0x00000011000e7c82 */ /* 0x000fe20008000000 */
[----:B------:R2:W-:Y:S01]  /*3620*/  UTCHMMA gdesc[UR28], gdesc[UR30], tmem[UR9], tmem[UR20], idesc[UR21], UPT ;  /* 0x00ff141e1c0075ea */ /* 0x0005e2000b800009 */
[----:B------:R2:W-:Y:S01]  /*3630*/  UTCBAR [UR7], URZ ;  /* 0x000000ff070073e9 */ /* 0x0005e200080000ff */
[----:B------:R-:W-:Y:S06]  /*3640*/  BRA.U UP0, `(.L_x_60) ;  /* 0xfffffffd00787547 */ /* 0x000fec000b83ffff */
.L_x_57:
[----:B------:R-:W-:Y:S01]  /*3650*/  UIADD3 UR18, UPT, UPT, UR18, 0x1, URZ ;  /* 0x0000000112127890 */ /* 0x000fe2000fffe0ff */
[C---:B------:R-:W-:Y:S01]  /*3660*/  ISETP.NE.AND P0, PT, R10.reuse, 0x2, PT ;  /* 0x000000020a00780c */ /* 0x040fe20003f05270 */
[----:B------:R-:W-:Y:S02]  /*3670*/  UIADD3 UR8, UPT, UPT, UR8, 0xd0, URZ ;  /* 0x000000d008087890 */ /* 0x000fe4000fffe0ff */
[----:B------:R-:W-:Y:S01]  /*3680*/  UISETP.NE.AND UP0, UPT, UR18, 0x2, UPT ;  /* 0x000000021200788c */ /* 0x000fe2000bf05270 */
[----:B-12---:R-:W-:Y:S02]  /*3690*/  SEL R0, RZ, 0x1, P0 ;  /* 0x00000001ff007807 */ /* 0x006fe40000000000 */
[----:B------:R-:W-:Y:S01]  /*36a0*/  SEL R10, R10, RZ, P0 ;  /* 0x000000ff0a0a7207 */ /* 0x000fe20000000000 */
[----:B------:R-:W-:Y:S01]  /*36b0*/  USEL UR4, URZ, 0x1, UP0 ;  /* 0x00000001ff047887 */ /* 0x000fe20008000000 */
[----:B------:R-:W-:Y:S01]  /*36c0*/  LOP3.LUT R9, R9, R0, RZ, 0x3c, !PT ;  /* 0x0000000009097212 */ /* 0x000fe200078e3cff */
[----:B------:R-:W-:Y:S01]  /*36d0*/  USEL UR18, UR18, URZ, UP0 ;  /* 0x000000ff12127287 */ /* 0x000fe20008000000 */
[----:B------:R1:W-:Y:S03]  /*36e0*/  UTCBAR [UR8], URZ ;  /* 0x000000ff080073e9 */ /* 0x0003e600080000ff */
[----:B------:R-:W-:Y:S01]  /*36f0*/  LOP3.LUT R11, R11, UR4, RZ, 0x3c, !PT ;  /* 0x000000040b0b7c12 */ /* 0x000fe2000f8e3cff */
[----:B------:R-:W-:Y:S07]  /*3700*/  @P1 BRA `(.L_x_61) ;  /* 0xfffffff800c81947 */ /* 0x000fee000383ffff */
[----:B------:R-:W2:Y:S01]  /*3710*/  S2UR UR4, SR_CgaCtaId ;  /* 0x00000000000479c3 */ /* 0x000ea20000008800 */
[----:B------:R-:W-:Y:S01]  /*3720*/  ELECT P0, URZ, PT ;  /* 0x0000000000ff782f */ /* 0x000fe20003800000 */
[----:B------:R-:W-:Y:S01]  /*3730*/  IMAD.MOV.U32 R0, RZ, RZ, 0x1 ;  /* 0x00000001ff007424 */ /* 0x000fe200078e00ff */
[----:B------:R-:W-:Y:S01]  /*3740*/  UIADD3 UR6, UPT, UPT, UR6, 0xe0, URZ ;  /* 0x000000e006067890 */ /* 0x000fe2000fffe0ff */
[----:B------:R-:W-:Y:S01]  /*3750*/  SHF.L.U32 R3, R11, 0x1f, RZ ;  /* 0x0000001f0b037819 */ /* 0x000fe200000006ff */
[----:B------:R-:W-:-:S03]  /*3760*/  UMOV UR5, 0x40 ;  /* 0x0000004000057882 */ /* 0x000fc60000000000 */
[----:B------:R-:W-:Y:S01]  /*3770*/  UVIRTCOUNT.DEALLOC.SMPOOL 0x80 ;  /* 0x000000800000784c */ /* 0x000fe20000000000 */
[----:B--2---:R-:W-:Y:S02]  /*3780*/  ULEA UR4, UR4, UR5, 0x18 ;  /* 0x0000000504047291 */ /* 0x004fe4000f8ec0ff */
[----:B------:R-:W-:-:S07]  /*3790*/  ULEA UR5, UR18, UR6, 0x3 ;  /* 0x0000000612057291 */ /* 0x000fce000f8e18ff */
[----:B------:R2:W-:Y:S02]  /*37a0*/  @P0 STS.U8 [UR4+0x1c], R0 ;  /* 0x00001c00ff000988 */ /* 0x0005e40008000004 */
[----:B------:R-:W3:Y:S02]  /*37b0*/  SYNCS.PHASECHK.TRANS64.TRYWAIT P0, [UR5], R3 ;  /* 0x00000003ff0075a7 */ /* 0x000ee40008001105 */
[----:B--23--:R-:W-:Y:S05]  /*37c0*/  @!P0 BRA `(.L_x_62) ;  /* 0x0000007c00408947 */ /* 0x00cfea0003800000 */
.L_x_155:
[----:B------:R-:W-:-:S04]  /*37d0*/  UIADD3 UR7, UPT, UPT, UR18, 0x1, URZ ;  /* 0x0000000112077890 */ /* 0x000fc8000fffe0ff */
[----:B------:R-:W-:-:S04]  /*37e0*/  UISETP.NE.AND UP0, UPT, UR7, 0x2, UPT ;  /* 0x000000020700788c */ /* 0x000fc8000bf05270 */
[----:B------:R-:W-:Y:S02]  /*37f0*/  USEL UR5, URZ, 0x1, UP0 ;  /* 0x00000001ff057887 */ /* 0x000fe40008000000 */
[----:B------:R-:W-:-:S04]  /*3800*/  USEL UR7, UR7, URZ, UP0 ;  /* 0x000000ff07077287 */ /* 0x000fc80008000000 */
[----:B------:R-:W-:Y:S01]  /*3810*/  ULEA UR7, UR7, UR6, 0x3 ;  /* 0x0000000607077291 */ /* 0x000fe2000f8e18ff */
[----:B--2---:R-:W-:-:S04]  /*3820*/  LOP3.LUT R3, R11, UR5, RZ, 0x3c, !PT ;  /* 0x000000050b037c12 */ /* 0x004fc8000f8e3cff */
[----:B------:R-:W-:-:S04]  /*3830*/  SHF.L.U32 R3, R3, 0x1f, RZ ;  /* 0x0000001f03037819 */ /* 0x000fc800000006ff */
[----:B------:R-:W2:Y:S02]  /*3840*/  SYNCS.PHASECHK.TRANS64.TRYWAIT P0, [UR7], R3 ;  /* 0x00000003ff0075a7 */ /* 0x000ea40008001107 */
[----:B--2---:R-:W-:Y:S05]  /*3850*/  @!P0 BRA `(.L_x_63) ;  /* 0x0000007c00348947 */ /* 0x004fea0003800000 */
.L_x_157:
[----:B------:R-:W-:Y:S01]  /*3860*/  NOP ;  /* 0x0000000000007918 */ /* 0x000fe20000000000 */
[----:B--2---:R-:W2:Y:S01]  /*3870*/  LDS R0, [UR4+0x14] ;  /* 0x00001404ff007984 */ /* 0x004ea20008000800 */
[----:B------:R-:W-:Y:S01]  /*3880*/  ULOP3.LUT UR6, UR19, 0xffff, URZ, 0xc0, !UPT ;  /* 0x0000ffff13067892 */ /* 0x000fe2000f8ec0ff */
[----:B-1----:R-:W-:Y:S01]  /*3890*/  UMOV UR8, 0xffff ;  /* 0x0000ffff00087882 */ /* 0x002fe20000000000 */
[----:B------:R-:W-:Y:S02]  /*38a0*/  UMOV UR5, 0x1 ;  /* 0x0000000100057882 */ /* 0x000fe40000000000 */
[----:B------:R-:W-:-:S04]  /*38b0*/  USHF.R.U32.HI UR6, URZ, 0x5, UR6 ;  /* 0x00000005ff067899 */ /* 0x000fc80008011606 */
[----:B------:R-:W-:Y:S02]  /*38c0*/  USHF.L.U32 UR8, UR8, UR6, URZ ;  /* 0x0000000608087299 */ /* 0x000fe400080006ff */
[----:B------:R-:W-:-:S04]  /*38d0*/  USHF.L.U32 UR5, UR5, UR6, URZ ;  /* 0x0000000605057299 */ /* 0x000fc800080006ff */
[----:B--2---:R-:W-:-:S04]  /*38e0*/  LOP3.LUT R0, R0, UR8, RZ, 0xc0, !PT ;  /* 0x0000000800007c12 */ /* 0x004fc8000f8ec0ff */
[----:B------:R-:W-:-:S13]  /*38f0*/  ISETP.NE.AND P0, PT, R0, UR8, PT ;  /* 0x0000000800007c0c */ /* 0x000fda000bf05270 */
[----:B------:R-:W-:Y:S05]  /*3900*/  @P0 BRA `(.L_x_64) ;  /* 0x0000000000580947 */ /* 0x000fea0003800000 */
[----:B------:R-:W1:Y:S02]  /*3910*/  LDS R0, [UR4+0x18] ;  /* 0x00001804ff007984 */ /* 0x000e640008000800 */
[----:B-1----:R-:W-:-:S04]  /*3920*/  LOP3.LUT R0, R0, UR5, RZ, 0xc0, !PT ;  /* 0x0000000500007c12 */ /* 0x002fc8000f8ec0ff */
[----:B------:R-:W-:-:S13]  /*3930*/  ISETP.NE.AND P0, PT, R0, UR5, PT ;  /* 0x0000000500007c0c */ /* 0x000fda000bf05270 */
[----:B------:R-:W-:Y:S05]  /*3940*/  @P0 BRA `(.L_x_65) ;  /* 0x00000000003c0947 */ /* 0x000fea0003800000 */
[----:B------:R-:W1:Y:S01]  /*3950*/  S2R R2, SR_LANEID ;  /* 0x0000000000027919 */ /* 0x000e620000000000 */
[----:B------:R-:W-:Y:S01]  /*3960*/  ULOP3.LUT UR8, URZ, UR8, URZ, 0x33, !UPT ;  /* 0x00000008ff087292 */ /* 0x000fe2000f8e33ff */
[----:B------:R-:W-:Y:S01]  /*3970*/  LOP3.LUT R4, RZ, UR5, RZ, 0x33, !PT ;  /* 0x00000005ff047c12 */ /* 0x000fe2000f8e33ff */
[----:B------:R-:W-:Y:S02]  /*3980*/  VOTEU.ANY UR7, UPT, PT ;  /* 0x0000000000077886 */ /* 0x000fe400038e0100 */
[----:B------:R-:W-:Y:S01]  /*3990*/  UFLO.U32 UR7, UR7 ;  /* 0x00000007000772bd */ /* 0x000fe200080e0000 */
[----:B------:R-:W2:Y:S01]  /*39a0*/  REDUX UR5, R4 ;  /* 0x00000000040573c4 */ /* 0x000ea20000000000 */
[----:B------:R-:W-:-:S06]  /*39b0*/  IMAD.U32 R0, RZ, RZ, UR8 ;  /* 0x00000008ff007e24 */ /* 0x000fcc000f8e00ff */
[----:B------:R3:W-:Y:S01]  /*39c0*/  UTCATOMSWS.AND URZ, UR8 ;  /* 0x0000000800ff79e3 */ /* 0x0007e20008000000 */
[----:B------:R-:W4:Y:S01]  /*39d0*/  REDUX UR6, R0 ;  /* 0x00000000000673c4 */ /* 0x000f220000000000 */
[----:B-1----:R-:W-:Y:S01]  /*39e0*/  ISETP.EQ.U32.AND P0, PT, R2, UR7, PT ;  /* 0x0000000702007c0c */ /* 0x002fe2000bf02070 */
[----:B--2---:R-:W-:Y:S01]  /*39f0*/  IMAD.U32 R2, RZ, RZ, UR5 ;  /* 0x00000005ff027e24 */ /* 0x004fe2000f8e00ff */
[----:B----4-:R-:W-:-:S11]  /*3a00*/  MOV R3, UR6 ;  /* 0x0000000600037c02 */ /* 0x010fd60008000f00 */
[----:B------:R3:W-:Y:S04]  /*3a10*/  @P0 ATOMS.AND RZ, [UR4+0x14], R3 ;  /* 0x00001403ffff098c */ /* 0x0007e8000a800004 */
[----:B------:R3:W-:Y:S01]  /*3a20*/  @P0 ATOMS.AND RZ, [UR4+0x18], R2 ;  /* 0x00001802ffff098c */ /* 0x0007e2000a800004 */
[----:B------:R-:W-:Y:S05]  /*3a30*/  BRA `(.L_x_66) ;  /* 0x0000000000147947 */ /* 0x000fea0003800000 */
.L_x_65:
[----:B------:R-:W-:Y:S02]  /*3a40*/  MOV R2, 0x3a60 ;  /* 0x00003a6000027802 */ /* 0x000fe40000000f00 */
[----:B----45:R-:W-:Y:S05]  /*3a50*/  CALL.REL.NOINC `($__internal_0_$__cuda_sm10x_tcgen05_guardrail_trap_col_being_dealloced_not_returned_by_alloc) ;  /* 0x00000080001c7944 */ /* 0x030fea0003c00000 */
[----:B------:R-:W-:Y:S05]  /*3a60*/  BRA `(.L_x_66) ;  /* 0x0000000000087947 */ /* 0x000fea0003800000 */
.L_x_64:
[----:B------:R-:W-:Y:S02]  /*3a70*/  MOV R2, 0x3a90 ;  /* 0x00003a9000027802 */ /* 0x000fe40000000f00 */
[----:B----45:R-:W-:Y:S05]  /*3a80*/  CALL.REL.NOINC `($__internal_2_$__cuda_sm10x_tcgen05_guardrail_trap_unallocated_columns_being_dealloced) ;  /* 0x0000008000287944 */ /* 0x030fea0003c00000 */
.L_x_66:
[----:B------:R-:W-:Y:S01]  /*3a90*/  NOP ;  /* 0x0000000000007918 */ /* 0x000fe20000000000 */
[----:B---3--:R-:W-:Y:S05]  /*3aa0*/  EXIT ;  /* 0x000000000000794d */ /* 0x008fea0003800000 */
.L_x_50:
[----:B------:R-:W-:-:S09]  /*3ab0*/  UISETP.NE.OR UP2, UPT, UR8, 0x3, !UP2 ;  /* 0x000000030800788c */ /* 0x000fd2000d745670 */
[----:B------:R-:W-:Y:S05]  /*3ac0*/  BRA.U UP2, `(.L_x_67) ;  /* 0x0000001102187547 */ /* 0x000fea000b800000 */
[----:B------:R-:W1:Y:S01]  /*3ad0*/  LDC R0, c[0x0][0xb30] ;  /* 0x0002cc00ff007b82 */ /* 0x000e620000000800 */
[----:B------:R-:W2:Y:S01]  /*3ae0*/  LDCU.64 UR8, c[0x0][0x888] ;  /* 0x00011100ff0877ac */ /* 0x000ea20008000a00 */
[----:B------:R-:W-:Y:S02]  /*3af0*/  HFMA2 R29, -RZ, RZ, 0, 0 ;  /* 0x00000000ff1d7431 */ /* 0x000fe400000001ff */
[----:B------:R-:W-:Y:S01]  /*3b00*/  IMAD.MOV.U32 R31, RZ, RZ, 0x1 ;  /* 0x00000001ff1f7424 */ /* 0x000fe200078e00ff */
[----:B------:R-:W-:Y:S01]  /*3b10*/  MOV R23, 0x4000 ;  /* 0x0000400000177802 */ /* 0x000fe20000000f00 */
[----:B------:R-:W4:Y:S01]  /*3b20*/  LDCU.64 UR4, c[0x0][0x890] ;  /* 0x00011200ff0477ac */ /* 0x000f220008000a00 */
[----:B------:R-:W-:Y:S01]  /*3b30*/  IMAD.MOV.U32 R30, RZ, RZ, RZ ;  /* 0x000000ffff1e7224 */ /* 0x000fe200078e00ff */
[----:B------:R-:W3:Y:S01]  /*3b40*/  LDC R19, c[0x0][0x370] ;  /* 0x0000dc00ff137b82 */ /* 0x000ee20000000800 */
[----:B------:R-:W-:Y:S01]  /*3b50*/  UMOV UR7, 0x400 ;  /* 0x0000040000077882 */ /* 0x000fe20000000000 */
[----:B------:R-:W-:-:S02]  /*3b60*/  UPLOP3.LUT UP1, UPT, UPT, UPT, UPT, 0x40, 0x4 ;  /* 0x000000000004789c */ /* 0x000fc40003f2e870 */
[----:B------:R-:W-:-:S04]  /*3b70*/  ULEA UR7, UR37, UR7, 0x18 ;  /* 0x0000000725077291 */ /* 0x000fc8000f8ec0ff */
[----:B------:R-:W3:Y:S01]  /*3b80*/  LDC R2, c[0x0][0xb0c] ;  /* 0x0002c300ff027b82 */ /* 0x000ee20000000800 */
[----:B------:R-:W-:Y:S02]  /*3b90*/  UIADD3 UR13, UPT, UPT, UR7, 0x78, URZ ;  /* 0x00000078070d7890 */ /* 0x000fe4000fffe0ff */
[----:B--2---:R-:W-:Y:S02]  /*3ba0*/  UISETP.NE.U32.AND UP2, UPT, UR8, URZ, UPT ;  /* 0x000000ff0800728c */ /* 0x004fe4000bf45070 */
[----:B------:R-:W-:Y:S02]  /*3bb0*/  UIADD3 UR33, UPT, UPT, UR7, 0x60, URZ ;  /* 0x0000006007217890 */ /* 0x000fe4000fffe0ff */
[----:B----4-:R-:W-:Y:S01]  /*3bc0*/  UISETP.NE.U32.AND UP3, UPT, UR4, URZ, UPT ;  /* 0x000000ff0400728c */ /* 0x010fe2000bf65070 */
[----:B------:R-:W2:Y:S01]  /*3bd0*/  LDC R18, c[0x0][0xb20] ;  /* 0x0002c800ff127b82 */ /* 0x000ea20000000800 */
[----:B-1----:R-:W-:Y:S01]  /*3be0*/  ISETP.NE.AND P1, PT, R0, 0x1, PT ;  /* 0x000000010000780c */ /* 0x002fe20003f25270 */
[----:B------:R-:W-:-:S02]  /*3bf0*/  UISETP.NE.AND.EX UP2, UPT, UR9, URZ, UPT, UP2 ;  /* 0x000000ff0900728c */ /* 0x000fc4000bf45320 */
[----:B------:R-:W-:Y:S02]  /*3c00*/  UIADD3 UR25, UPT, UPT, UR7, 0x68, URZ ;  /* 0x0000006807197890 */ /* 0x000fe4000fffe0ff */
[----:B------:R-:W-:Y:S02]  /*3c10*/  UIADD3 UR17, UPT, UPT, UR7, 0x70, URZ ;  /* 0x0000007007117890 */ /* 0x000fe4000fffe0ff */
[----:B------:R-:W1:Y:S01]  /*3c20*/  LDC.64 R32, c[0x0][0x348] ;  /* 0x0000d200ff207b82 */ /* 0x000e620000000a00 */
[----:B------:R-:W-:Y:S02]  /*3c30*/  UPRMT UR13, UR37, 0x654, UR13 ;  /* 0x00000654250d7896 */ /* 0x000fe4000800000d */
[----:B------:R-:W-:-:S05]  /*3c40*/  UISETP.NE.AND.EX UP3, UPT, UR5, URZ, UPT, UP3 ;  /* 0x000000ff0500728c */ /* 0x000fca000bf65330 */
[----:B------:R-:W4:Y:S08]  /*3c50*/  LDC.64 R16, c[0x0][0xb10] ;  /* 0x0002c400ff107b82 */ /* 0x000f300000000a00 */
[----:B------:R-:W1:Y:S08]  /*3c60*/  LDC.64 R6, c[0x0][0xb18] ;  /* 0x0002c600ff067b82 */ /* 0x000e700000000a00 */
[----:B------:R-:W1:Y:S08]  /*3c70*/  LDC.64 R4, c[0x0][0xb28] ;  /* 0x0002ca00ff047b82 */ /* 0x000e700000000a00 */
[----:B--23--:R-:W1:Y:S02]  /*3c80*/  LDC R22, c[0x0][0x374] ;  /* 0x0000dd00ff167b82 */ /* 0x00ce640000000800 */
.L_x_78:
[C---:B------:R-:W-:Y:S02]  /*3c90*/  LEA R0, R30.reuse, UR7, 0x3 ;  /* 0x000000071e007c11 */ /* 0x040fe4000f8e18ff */
[----:B------:R-:W-:Y:S02]  /*3ca0*/  SHF.L.U32 R3, R29, 0x1f, RZ ;  /* 0x0000001f1d037819 */ /* 0x000fe400000006ff */
[----:B------:R-:W-:Y:S02]  /*3cb0*/  LEA R24, R30, UR7, 0x4 ;  /* 0x000000071e187c11 */ /* 0x000fe4000f8e20ff */
[----:B--2---:R-:W2:Y:S02]  /*3cc0*/  SYNCS.PHASECHK.TRANS64.TRYWAIT P0, [R0+URZ+0xb0], R3 ;  /* 0x0000b003000075a7 */ /* 0x004ea400080011ff */
[----:B--2---:R-:W-:Y:S05]  /*3cd0*/  @!P0 BRA `(.L_x_68) ;  /* 0x00000078002c8947 */ /* 0x004fea0003800000 */
.L_x_158:
[----:B------:R-:W-:Y:S01]  /*3ce0*/  ISETP.GE.AND P0, PT, R72, 0x1, PT ;  /* 0x000000014800780c */ /* 0x000fe20003f06270 */
[----:B------:R-:W3:Y:S01]  /*3cf0*/  LDS.128 R24, [R24+0x120] ;  /* 0x0001200018187984 */ /* 0x000ee20000000c00 */
[----:B--2---:R-:W-:Y:S01]  /*3d00*/  VIADD R0, R0, 0xc0 ;  /* 0x000000c000007836 */ /* 0x004fe20000000000 */
[----:B------:R-:W-:Y:S01]  /*3d10*/  @!PT LDS RZ, [RZ] ;  /* 0x00000000fffff984 */ /* 0x000fe20000000800 */
[----:B------:R-:W-:Y:S01]  /*3d20*/  @!PT LDS RZ, [RZ] ;  /* 0x00000000fffff984 */ /* 0x000fe20000000800 */
[----:B------:R-:W-:Y:S01]  /*3d30*/  @!PT LDS RZ, [RZ] ;  /* 0x00000000fffff984 */ /* 0x000fe20000000800 */
[----:B------:R-:W-:Y:S01]  /*3d40*/  @!PT LDS RZ, [RZ] ;  /* 0x00000000fffff984 */ /* 0x000fe20000000800 */
[----:B------:R2:W-:Y:S06]  /*3d50*/  MEMBAR.ALL.CTA ;  /* 0x0000000000007992 */ /* 0x0005ec0000008000 */
[----:B--2---:R-:W2:Y:S01]  /*3d60*/  FENCE.VIEW.ASYNC.S ;  /* 0x00000000000073c6 */ /* 0x004ea20000000000 */
[----:B------:R-:W-:Y:S04]  /*3d70*/  PRMT R0, RZ, 0x654, R0 ;  /* 0x00000654ff007816 */ /* 0x000fe80000000000 */
[----:B--2---:R2:W-:Y:S01]  /*3d80*/  SYNCS.ARRIVE.TRANS64.RED.A1T0 RZ, [R0+URZ], RZ ;  /* 0x000000ff00ff79a7 */ /* 0x0045e200081004ff */
[----:B---3--:R-:W-:Y:S11]  /*3d90*/  LOP3.LUT P3, RZ, R26, 0x1, RZ, 0xc0, !PT ;  /* 0x000000011aff7812 */ /* 0x008ff6000786c0ff */
[----:B------:R-:W-:Y:S02]  /*3da0*/  @!UPT UIADD3 URZ, UPT, UPT, URZ, URZ, URZ ;  /* 0x000000fffffff290 */ /* 0x000fe4000fffe0ff */
[----:B------:R-:W-:Y:S02]  /*3db0*/  @P3 MOV R13, R24 ;  /* 0x00000018000d3202 */ /* 0x000fe40000000f00 */
[----:B------:R-:W-:Y:S01]  /*3dc0*/  @P3 LOP3.LUT R8, R25, 0xffff, RZ, 0xc0, !PT ;  /* 0x0000ffff19083812 */ /* 0x000fe200078ec0ff */
[----:B--2---:R-:W-:Y:S06]  /*3dd0*/  @!P0 BRA `(.L_x_69) ;  /* 0x0000000000a48947 */ /* 0x004fec0003800000 */
[----:B-1----:R-:W-:Y:S01]  /*3de0*/  IMAD.HI.U32 R35, R22, R7, RZ ;  /* 0x0000000716237227 */ /* 0x002fe200078e00ff */
[----:B------:R-:W-:Y:S02]  /*3df0*/  ISETP.NE.AND P0, PT, R6, 0x1, PT ;  /* 0x000000010600780c */ /* 0x000fe40003f05270 */
[----:B------:R-:W-:Y:S01]  /*3e00*/  ISETP.NE.AND P2, PT, R72, 0x1, PT ;  /* 0x000000014800780c */ /* 0x000fe20003f45270 */
[----:B----4-:R-:W-:Y:S01]  /*3e10*/  IMAD.HI.U32 R34, R19, R16, RZ ;  /* 0x0000001013227227 */ /* 0x010fe200078e00ff */
[----:B------:R-:W-:Y:S02]  /*3e20*/  SHF.R.U32.HI R35, RZ, R18, R35 ;  /* 0x00000012ff237219 */ /* 0x000fe40000011623 */
[----:B------:R-:W-:Y:S01]  /*3e30*/  ISETP.NE.AND P4, PT, R2, 0x1, PT ;  /* 0x000000010200780c */ /* 0x000fe20003f85270 */
[----:B------:R-:W-:Y:S01]  /*3e40*/  IMAD.HI.U32 R36, R13, R16, RZ ;  /* 0x000000100d247227 */ /* 0x000fe200078e00ff */
[----:B------:R-:W-:Y:S02]  /*3e50*/  SHF.R.U32.HI R34, RZ, R17, R34 ;  /* 0x00000011ff227219 */ /* 0x000fe40000011622 */
[----:B------:R-:W-:Y:S01]  /*3e60*/  SEL R3, R22, R35, !P0 ;  /* 0x0000002316037207 */ /* 0x000fe20004000000 */
[C---:B------:R-:W-:Y:S01]  /*3e70*/  IMAD.HI.U32 R35, R8.reuse, R7, RZ ;  /* 0x0000000708237227 */ /* 0x040fe200078e00ff */
[----:B------:R-:W-:Y:S02]  /*3e80*/  SEL R11, R19, R34, !P4 ;  /* 0x00000022130b7207 */ /* 0x000fe40006000000 */
[----:B------:R-:W-:Y:S01]  /*3e90*/  SHF.R.U32.HI R36, RZ, R17, R36 ;  /* 0x00000011ff247219 */ /* 0x000fe20000011624 */
[----:B------:R-:W-:Y:S01]  /*3ea0*/  IMAD.HI.U32 R38, R3, R4, RZ ;  /* 0x0000000403267227 */ /* 0x000fe200078e00ff */
[----:B------:R-:W-:Y:S03]  /*3eb0*/  SHF.R.U32.HI R35, RZ, R18, R35 ;  /* 0x00000012ff237219 */ /* 0x000fe60000011623 */
[----:B------:R-:W-:Y:S01]  /*3ec0*/  IMAD.HI.U32 R34, R11, R4, RZ ;  /* 0x000000040b227227 */ /* 0x000fe200078e00ff */
[----:B------:R-:W-:Y:S02]  /*3ed0*/  @P2 SHF.R.U32.HI R3, RZ, R5, R38 ;  /* 0x00000005ff032219 */ /* 0x000fe40000011626 */
[----:B------:R-:W-:Y:S02]  /*3ee0*/  SEL R9, R8, R35, !P0 ;  /* 0x0000002308097207 */ /* 0x000fe40004000000 */
[----:B------:R-:W-:Y:S01]  /*3ef0*/  @P2 SHF.R.U32.HI R11, RZ, R5, R34 ;  /* 0x00000005ff0b2219 */ /* 0x000fe20000011622 */
[C---:B------:R-:W-:Y:S01]  /*3f00*/  IMAD R10, R72.reuse, R3, RZ ;  /* 0x00000003480a7224 */ /* 0x040fe200078e02ff */
[----:B------:R-:W-:Y:S01]  /*3f10*/  SEL R3, R13, R36, !P4 ;  /* 0x000000240d037207 */ /* 0x000fe20006000000 */
[C---:B------:R-:W-:Y:S03]  /*3f20*/  IMAD.HI.U32 R14, R9.reuse, R4, RZ ;  /* 0x00000004090e7227 */ /* 0x040fe600078e00ff */
[----:B------:R-:W-:Y:S01]  /*3f30*/  ISETP.GE.AND P0, PT, R9, R10, PT ;  /* 0x0000000a0900720c */ /* 0x000fe20003f06270 */
[C---:B------:R-:W-:Y:S01]  /*3f40*/  IMAD R12, R72.reuse, R11, RZ ;  /* 0x0000000b480c7224 */ /* 0x040fe200078e02ff */
[-C--:B------:R-:W-:Y:S04]  /*3f50*/  SHF.R.U32.HI R14, RZ, R5.reuse, R14 ;  /* 0x00000005ff0e7219 */ /* 0x080fe8000001160e */
[----:B------:R-:W-:Y:S02]  /*3f60*/  ISETP.GE.OR P0, PT, R3, R12, P0 ;  /* 0x0000000c0300720c */ /* 0x000fe40000706670 */
[----:B------:R-:W-:Y:S05]  /*3f70*/  SEL R15, R9, R14, !P2 ;  /* 0x0000000e090f7207 */ /* 0x000fea0005000000 */
[----:B------:R-:W-:Y:S04]  /*3f80*/  IMAD.MOV R14, RZ, RZ, -R15 ;  /* 0x000000ffff0e7224 */ /* 0x000fe800078e0a0f */
[----:B------:R-:W-:Y:S02]  /*3f90*/  IMAD R14, R72, R14, R9 ;  /* 0x0000000e480e7224 */ /* 0x000fe400078e0209 */
[C---:B------:R-:W-:Y:S05]  /*3fa0*/  @!P0 IMAD.HI.U32 R10, R3.reuse, R4, RZ ;  /* 0x00000004030a8227 */ /* 0x040fea00078e00ff */
[----:B------:R-:W-:Y:S04]  /*3fb0*/  @!P0 SHF.R.U32.HI R10, RZ, R5, R10 ;  /* 0x00000005ff0a8219 */ /* 0x000fe8000001160a */
[----:B------:R-:W-:Y:S01]  /*3fc0*/  @!P0 SEL R0, R3, R10, !P2 ;  /* 0x0000000a03008207 */ /* 0x000fe20005000000 */
[----:B------:R-:W-:Y:S03]  /*3fd0*/  IMAD.MOV R10, RZ, RZ, -R3 ;  /* 0x000000ffff0a7224 */ /* 0x000fe600078e0a03 */
[----:B------:R-:W-:Y:S01]  /*3fe0*/  @!P0 IADD3 R15, PT, PT, R15, -R0, RZ ;  /* 0x800000000f0f8210 */ /* 0x000fe20007ffe0ff */
[----:B------:R-:W-:Y:S01]  /*3ff0*/  @!P0 IMAD R0, R11, R14, R0 ;  /* 0x0000000e0b008224 */ /* 0x000fe200078e0200 */
[----:B------:R-:W-:Y:S01]  /*4000*/  IADD3 R11, PT, PT, -R9, RZ, RZ ;  /* 0x000000ff090b7210 */ /* 0x000fe20007ffe1ff */
[----:B------:R-:W-:Y:S02]  /*4010*/  IMAD R13, R2, R10, R13 ;  /* 0x0000000a020d7224 */ /* 0x000fe400078e020d */
[----:B------:R-:W-:Y:S02]  /*4020*/  @!P0 IMAD R9, R15, R72, R3 ;  /* 0x000000480f098224 */ /* 0x000fe400078e0203 */
[----:B------:R-:W-:Y:S02]  /*4030*/  @!P0 IMAD.MOV.U32 R3, RZ, RZ, R0 ;  /* 0x000000ffff038224 */ /* 0x000fe400078e0000 */
[----:B------:R-:W-:Y:S02]  /*4040*/  IMAD R8, R6, R11, R8 ;  /* 0x0000000b06087224 */ /* 0x000fe400078e0208 */
[----:B------:R-:W-:Y:S02]  /*4050*/  IMAD R13, R3, R2, R13 ;  /* 0x00000002030d7224 */ /* 0x000fe400078e020d */
[----:B------:R-:W-:Y:S02]  /*4060*/  IMAD R8, R9, R6, R8 ;  /* 0x0000000609087224 */ /* 0x000fe400078e0208 */
.L_x_69:
[----:B------:R-:W-:Y:S05]  /*4070*/  BRA.U UP1, `(.L_x_70) ;  /* 0x0000000101107547 */ /* 0x000fea000b800000 */
[----:B------:R-:W-:Y:S04]  /*4080*/  MOV R0, UR6 ;  /* 0x0000000600007c02 */ /* 0x000fe80008000f00 */
[----:B------:R-:W-:Y:S04]  /*4090*/  SHF.L.U32 R3, R0, 0x1f, RZ ;  /* 0x0000001f00037819 */ /* 0x000fe800000006ff */
[----:B------:R-:W2:Y:S02]  /*40a0*/  SYNCS.PHASECHK.TRANS64.TRYWAIT P0, [UR7+0xa8], R3 ;  /* 0x0000a803ff0075a7 */ /* 0x000ea40008001107 */
[----:B--2---:R-:W-:Y:S05]  /*40b0*/  @!P0 BRA `(.L_x_71) ;  /* 0x0000007400488947 */ /* 0x004fea0003800000 */
.L_x_70:
[----:B------:R-:W-:Y:S02]  /*40c0*/  R2UR UR35, R21 ;  /* 0x00000000152372ca */ /* 0x000fe400000e0000 */
[----:B------:R-:W-:Y:S02]  /*40d0*/  R2UR UR34, R20 ;  /* 0x00000000142272ca */ /* 0x000fe400000e0000 */
[----:B------:R-:W-:Y:S02]  /*40e0*/  ISETP.NE.U32.AND P2, PT, RZ, UR4, PT ;  /* 0x00000004ff007c0c */ /* 0x000fe4000bf45070 */
[----:B------:R-:W-:Y:S02]  /*40f0*/  SHF.L.U32 R12, R31, 0x1f, RZ ;  /* 0x0000001f1f0c7819 */ /* 0x000fe400000006ff */
[----:B------:R-:W-:Y:S05]  /*4100*/  ISETP.NE.AND.EX P2, PT, RZ, UR5, PT, P2 ;  /* 0x00000005ff007c0c */ /* 0x000fea000bf45320 */
[----:B------:R-:W-:Y:S02]  /*4110*/  USHF.L.U32 UR35, UR35, 0x7, URZ ;  /* 0x0000000723237899 */ /* 0x000fe400080006ff */
[----:B------:R-:W-:Y:S01]  /*4120*/  USHF.L.U32 UR34, UR34, 0x8, URZ ;  /* 0x0000000822227899 */ /* 0x000fe200080006ff */
[----:B------:R-:W-:Y:S11]  /*4130*/  BRA.U !UP3, `(.L_x_72) ;  /* 0x000000010b347547 */ /* 0x000ff6000b800000 */
[----:B------:R-:W-:Y:S01]  /*4140*/  UPLOP3.LUT UP0, UPT, UPT, UPT, UP2, 0x80, 0x8 ;  /* 0x000000000008789c */ /* 0x000fe20003f0f020 */
[----:B--2---:R-:W-:Y:S02]  /*4150*/  HFMA2 R0, -RZ, RZ, 0, 5.9604644775390625e-08 ;  /* 0x00000001ff007431 */ /* 0x004fe400000001ff */
[----:B------:R-:W-:Y:S03]  /*4160*/  IMAD.MOV.U32 R155, RZ, RZ, 0x1 ;  /* 0x00000001ff9b7424 */ /* 0x000fe600078e00ff */
[----:B------:R-:W-:Y:S05]  /*4170*/  PLOP3.LUT P0, PT, PT, PT, UP0, 0x80, 0x8 ;  /* 0x000000000008781c */ /* 0x000fea0003f0f008 */
[----:B------:R-:W2:Y:S01]  /*4180*/  @UP0 LDCU.64 UR10, c[0x0][0x888] ;  /* 0x00011100ff0a07ac */ /* 0x000ea20008000a00 */
[----:B------:R-:W-:Y:S07]  /*4190*/  @UP0 UIMAD UR8, UR44, UR4, URZ ;  /* 0x000000042c0802a4 */ /* 0x000fee000f8e02ff */
[----:B------:R-:W-:Y:S01]  /*41a0*/  @!P0 PRMT R155, R0, 0x7610, R155 ;  /* 0x00007610009b8816 */ /* 0x000fe2000000009b */
[----:B--2---:R-:W-:Y:S03]  /*41b0*/  @UP0 UIMAD.WIDE UR10, UR8, 0x4, UR10 ;  /* 0x00000004080a08a5 */ /* 0x004fe6000f8e020a */
[----:B------:R-:W2:Y:S03]  /*41c0*/  @!UP0 LDCU UR8, c[0x0][0x880] ;  /* 0x00011000ff0887ac */ /* 0x000ea60008000800 */
[----:B------:R-:W-:Y:S01]  /*41d0*/  IMAD.U32 R10, RZ, RZ, UR10 ;  /* 0x0000000aff0a7e24 */ /* 0x000fe2000f8e00ff */
[----:B------:R-:W-:Y:S05]  /*41e0*/  MOV R11, UR11 ;  /* 0x0000000b000b7c02 */ /* 0x000fea0008000f00 */
[----:B-----5:R3:W5:Y:S02]  /*41f0*/  @P0 LDG.E R81, desc[UR48][R10.64] ;  /* 0x000000300a510981 */ /* 0x020764000c1e1900 */
[----:B--23--:R-:W-:Y:S07]  /*4200*/  @!P0 IMAD.U32 R81, RZ, RZ, UR8 ;  /* 0x00000008ff518e24 */ /* 0x00cfee000f8e00ff */
.L_x_72:
[----:B-----5:R-:W-:Y:S01]  /*4210*/  @!P2 FSETP.EQ.AND P0, PT, R81, RZ, PT ;  /* 0x000000ff5100a20b */ /* 0x020fe20003f02000 */
[----:B------:R-:W-:Y:S01]  /*4220*/  @!UPT UIADD3 URZ, UPT, UPT, URZ, URZ, URZ ;  /* 0x000000fffffff290 */ /* 0x000fe2000fffe0ff */
[----:B------:R-:W-:Y:S11]  /*4230*/  @!P2 BRA `(.L_x_73) ;  /* 0x000000000014a947 */ /* 0x000ff60003800000 */
[----:B------:R-:W-:Y:S02]  /*4240*/  LOP3.LUT P2, RZ, R155, 0xff, RZ, 0xc0, !PT ;  /* 0x000000ff9bff7812 */ /* 0x000fe4000784c0ff */
[----:B------:R-:W-:Y:S04]  /*4250*/  PLOP3.LUT P0, PT, PT, PT, UP0, 0x80, 0x8 ;  /* 0x000000000008781c */ /* 0x000fe80003f0f008 */
[----:B------:R-:W-:Y:S07]  /*4260*/  PLOP3.LUT P0, PT, P0, PT, PT, 0x8, 0x80 ;  /* 0x000000000080781c */ /* 0x000fee000070e170 */
[----:B------:R-:W-:Y:S11]  /*4270*/  @P2 FSETP.EQ.AND P0, PT, R81, RZ, PT ;  /* 0x000000ff5100220b */ /* 0x000ff60003f02000 */
[----:B------:R-:W-:Y:S02]  /*4280*/  @!UPT UIADD3 URZ, UPT, UPT, URZ, URZ, URZ ;  /* 0x000000fffffff290 */ /* 0x000fe4000fffe0ff */
.L_x_73:
[----:B------:R-:W3:Y:S01]  /*4290*/  SYNCS.PHASECHK.TRANS64.TRYWAIT P2, [UR7+0x80], R12 ;  /* 0x0000800cff0075a7 */ /* 0x000ee20008041107 */
[----:B------:R-:W-:Y:S04]  /*42a0*/  ELECT P4, URZ, PT ;  /* 0x0000000000ff782f */ /* 0x000fe80003880000 */
[----:B------:R-:W-:Y:S11]  /*42b0*/  PLOP3.LUT P4, PT, P0, P4, PT, 0xf2, 0x2f ;  /* 0x00000000002f781c */ /* 0x000ff60000789e72 */
[----:B------:R-:W-:Y:S02]  /*42c0*/  @!UPT UIADD3 URZ, UPT, UPT, URZ, URZ, URZ ;  /* 0x000000fffffff290 */ /* 0x000fe4000fffe0ff */
[----:B-1----:R-:W-:Y:S05]  /*42d0*/  @!P4 IADD3 R9, P0, PT, R32, 0x580, RZ ;  /* 0x000005802009c810 */ /* 0x002fea0007f1e0ff */
[----:B--2---:R-:W-:Y:S01]  /*42e0*/  @!P4 IMAD.X R0, RZ, RZ, R33, P0 ;  /* 0x000000ffff00c224 */ /* 0x004fe200000e0621 */
[----:B---3--:R-:W-:Y:S07]  /*42f0*/  @!P2 BRA `(.L_x_74) ;  /* 0x0000007000d0a947 */ /* 0x008fee0003800000 */
.L_x_161:
[----:B------:R-:W-:Y:S01]  /*4300*/  @!P4 R2UR UR8, R0 ;  /* 0x000000000008c2ca */ /* 0x000fe200000e0000 */
[----:B------:R-:W-:Y:S01]  /*4310*/  VOTEU.ALL UP1, P4 ;  /* 0x0000000000ff7886 */ /* 0x000fe20002020000 */
[----:B------:R-:W-:Y:S01]  /*4320*/  @!P4 R2UR UR9, R9 ;  /* 0x000000000909c2ca */ /* 0x000fe200000e0000 */
[----:B------:R-:W-:Y:S01]  /*4330*/  @!P4 IMAD.MOV.U32 R0, RZ, RZ, 0x4000 ;  /* 0x00004000ff00c424 */ /* 0x000fe200078e00ff */
[----:B------:R-:W-:Y:S01]  /*4340*/  UMOV UR10, 0x0 ;  /* 0x00000000000a7882 */ /* 0x000fe20000000000 */
[----:B------:R-:W-:Y:S01]  /*4350*/  UMOV UR11, 0x10000000 ;  /* 0x10000000000b7882 */ /* 0x000fe20000000000 */
[----:B------:R-:W-:Y:S01]  /*4360*/  @!UP1 UIADD3 UR32, UPT, UPT, UR7, 0x400, URZ ;  /* 0x0000040007209890 */ /* 0x000fe2000fffe0ff */
[----:B------:R-:W-:Y:S01]  /*4370*/  @!P4 IADD3 R9, P0, PT, R32, 0x580, RZ ;  /* 0x000005802009c810 */ /* 0x000fe20007f1e0ff */
[----:B------:R-:W-:Y:S01]  /*4380*/  VOTEU.ALL UP1, P4 ;  /* 0x0000000000ff7886 */ /* 0x000fe20002020000 */
[----:B------:R-:W-:Y:S04]  /*4390*/  UMOV UR36, UR44 ;  /* 0x0000002c00247c82 */ /* 0x000fe80008000000 */
[----:B------:R-:W-:Y:S01]  /*43a0*/  IMAD.U32 R11, RZ, RZ, UR8 ;  /* 0x00000008ff0b7e24 */ /* 0x000fe2000f8e00ff */
[----:B------:R-:W-:Y:S01]  /*43b0*/  UPRMT UR8, UR37, 0x654, UR33 ;  /* 0x0000065425087896 */ /* 0x000fe20008000021 */
[----:B------:R-:W-:Y:S03]  /*43c0*/  IMAD.U32 R10, RZ, RZ, UR9 ;  /* 0x00000009ff0a7e24 */ /* 0x000fe6000f8e00ff */
[----:B------:R-:W-:Y:S02]  /*43d0*/  @!P4 R2UR UR15, R11 ;  /* 0x000000000b0fc2ca */ /* 0x000fe400000e0000 */
[----:B------:R-:W-:Y:S11]  /*43e0*/  @!P4 R2UR UR14, R10 ;  /* 0x000000000a0ec2ca */ /* 0x000ff600000e0000 */
[----:B------:R-:W-:Y:S02]  /*43f0*/  @!UPT UIADD3 URZ, UPT, UPT, URZ, URZ, URZ ;  /* 0x000000fffffff290 */ /* 0x000fe4000fffe0ff */
[----:B------:R2:W-:Y:S01]  /*4400*/  @!UP1 UTMALDG.3D [UR32], [UR14], desc[UR10] ;  /* 0x00000a200e0095b4 */ /* 0x0005e20008011000 */
[----:B------:R3:W-:Y:S01]  /*4410*/  @!P4 SYNCS.ARRIVE.TRANS64.RED.A0TR RZ, [UR7+0x60], R0 ;  /* 0x00006000ffffc9a7 */ /* 0x0007e20008300407 */
[----:B------:R-:W-:Y:S01]  /*4420*/  SYNCS.ARRIVE.TRANS64.RED.A1T0 RZ, [UR8], RZ ;  /* 0x000000ffffff79a7 */ /* 0x000fe20008100408 */
[----:B---3--:R-:W-:Y:S01]  /*4430*/  @!P4 IMAD.X R0, RZ, RZ, R33, P0 ;  /* 0x000000ffff00c224 */ /* 0x008fe200000e0621 */
[----:B------:R-:W3:Y:S02]  /*4440*/  SYNCS.PHASECHK.TRANS64.TRYWAIT P2, [UR7+0x88], R12 ;  /* 0x0000880cff0075a7 */ /* 0x000ee40008041107 */
[----:B--23--:R-:W-:Y:S05]  /*4450*/  @!P2 BRA `(.L_x_75) ;  /* 0x000000700090a947 */ /* 0x00cfea0003800000 */
.L_x_163:
        /* <DEDUP_REMOVED lines=8> */
[----:B------:R-:W-:Y:S01]  /*44e0*/  @!UP1 UIADD3 UR24, UPT, UPT, UR7, 0x4400, URZ ;  /* 0x0000440007189890 */ /* 0x000fe2000fffe0ff */
[----:B------:R-:W-:Y:S01]  /*44f0*/  VOTEU.ALL UP1, P4 ;  /* 0x0000000000ff7886 */ /* 0x000fe20002020000 */
[----:B------:R-:W-:Y:S01]  /*4500*/  UMOV UR27, UR35 ;  /* 0x00000023001b7c82 */ /* 0x000fe20008000000 */
[----:B------:R-:W-:Y:S02]  /*4510*/  UMOV UR28, UR44 ;  /* 0x0000002c001c7c82 */ /* 0x000fe40008000000 */
[----:B------:R-:W-:Y:S01]  /*4520*/  IMAD.U32 R11, RZ, RZ, UR8 ;  /* 0x00000008ff0b7e24 */ /* 0x000fe2000f8e00ff */
[----:B------:R-:W-:Y:S01]  /*4530*/  UPRMT UR8, UR37, 0x654, UR25 ;  /* 0x0000065425087896 */ /* 0x000fe20008000019 */
[----:B------:R-:W-:Y:S02]  /*4540*/  IMAD.U32 R10, RZ, RZ, UR9 ;  /* 0x00000009ff0a7e24 */ /* 0x000fe4000f8e00ff */
[----:B------:R-:W-:Y:S01]  /*4550*/  @!P4 IMAD.X R20, RZ, RZ, R33, P0 ;  /* 0x000000ffff14c224 */ /* 0x000fe200000e0621 */
[----:B------:R-:W-:Y:S02]  /*4560*/  @!P4 R2UR UR15, R11 ;  /* 0x000000000b0fc2ca */ /* 0x000fe400000e0000 */
[----:B------:R-:W-:Y:S11]  /*4570*/  @!P4 R2UR UR14, R10 ;  /* 0x000000000a0ec2ca */ /* 0x000ff600000e0000 */
[----:B------:R-:W-:Y:S02]  /*4580*/  @!UPT UIADD3 URZ, UPT, UPT, URZ, URZ, URZ ;  /* 0x000000fffffff290 */ /* 0x000fe4000fffe0ff */
[----:B------:R2:W-:Y:S01]  /*4590*/  @!UP1 UTMALDG.3D [UR24], [UR14], desc[UR10] ;  /* 0x00000a180e0095b4 */ /* 0x0005e20008011000 */
[----:B------:R2:W-:Y:S01]  /*45a0*/  @!P4 SYNCS.ARRIVE.TRANS64.RED.A0TR RZ, [UR7+0x68], R0 ;  /* 0x00006800ffffc9a7 */ /* 0x0005e20008300407 */
[----:B------:R-:W-:Y:S01]  /*45b0*/  SYNCS.ARRIVE.TRANS64.RED.A1T0 RZ, [UR8], RZ ;  /* 0x000000ffffff79a7 */ /* 0x000fe20008100408 */
[----:B------:R-:W3:Y:S02]  /*45c0*/  SYNCS.PHASECHK.TRANS64.TRYWAIT P2, [UR7+0x90], R12 ;  /* 0x0000900cff0075a7 */ /* 0x000ee40008041107 */
[----:B--23--:R-:W-:Y:S05]  /*45d0*/  @!P2 BRA `(.L_x_76) ;  /* 0x000000700048a947 */ /* 0x00cfea0003800000 */
.L_x_165:
[----:B------:R-:W2:Y:S01]  /*45e0*/  LDC.64 R14, c[0x0][0xb10] ;  /* 0x0002c400ff0e7b82 */ /* 0x000ea20000000a00 */
[----:B------:R-:W-:Y:S01]  /*45f0*/  @!P4 R2UR UR8, R20 ;  /* 0x000000001408c2ca */ /* 0x000fe200000e0000 */
[----:B------:R-:W-:Y:S01]  /*4600*/  VOTEU.ALL UP1, P4 ;  /* 0x0000000000ff7886 */ /* 0x000fe20002020000 */
[----:B------:R-:W-:Y:S01]  /*4610*/  @!P4 R2UR UR9, R21 ;  /* 0x000000001509c2ca */ /* 0x000fe200000e0000 */
[----:B------:R-:W-:Y:S01]  /*4620*/  UMOV UR10, 0x0 ;  /* 0x00000000000a7882 */ /* 0x000fe20000000000 */
[----:B------:R-:W-:Y:S03]  /*4630*/  UMOV UR11, 0x10000000 ;  /* 0x10000000000b7882 */ /* 0x000fe60000000000 */
[----:B------:R-:W3:Y:S01]  /*4640*/  LDC.64 R10, c[0x0][0xb18] ;  /* 0x0002c600ff0a7b82 */ /* 0x000ee20000000a00 */
[----:B------:R-:W-:Y:S01]  /*4650*/  @!UP1 UIADD3 UR18, UPT, UPT, UR34, 0x80, URZ ;  /* 0x0000008022129890 */ /* 0x000fe2000fffe0ff */
[----:B------:R-:W-:Y:S01]  /*4660*/  @P3 SHF.R.U32.HI R28, RZ, 0x10, R25 ;  /* 0x00000010ff1c3819 */ /* 0x000fe20000011619 */
[----:B------:R-:W-:Y:S01]  /*4670*/  @!UP1 UIADD3 UR16, UPT, UPT, UR7, 0x8400, URZ ;  /* 0x0000840007109890 */ /* 0x000fe2000fffe0ff */
[----:B------:R-:W-:Y:S01]  /*4680*/  VIADD R30, R30, 0x1 ;  /* 0x000000011e1e7836 */ /* 0x000fe20000000000 */
[----:B------:R-:W-:Y:S03]  /*4690*/  VOTEU.ALL UP1, P4 ;  /* 0x0000000000ff7886 */ /* 0x000fe60002020000 */
[----:B------:R-:W5:Y:S01]  /*46a0*/  @!P1 LDC R0, c[0x0][0xb20] ;  /* 0x0002c800ff009b82 */ /* 0x000f620000000800 */
[----:B------:R-:W-:Y:S01]  /*46b0*/  UMOV UR19, UR35 ;  /* 0x0000002300137c82 */ /* 0x000fe20008000000 */
[----:B------:R-:W-:Y:S01]  /*46c0*/  IMAD.U32 R21, RZ, RZ, UR8 ;  /* 0x00000008ff157e24 */ /* 0x000fe2000f8e00ff */
[----:B------:R-:W-:Y:S05]  /*46d0*/  UMOV UR20, UR44 ;  /* 0x0000002c00147c82 */ /* 0x000fea0008000000 */
[----:B-1----:R-:W1:Y:S01]  /*46e0*/  @!P1 LDC R3, c[0x0][0xb0c] ;  /* 0x0002c300ff039b82 */ /* 0x002e620000000800 */
[----:B------:R-:W-:Y:S01]  /*46f0*/  IMAD.U32 R20, RZ, RZ, UR9 ;  /* 0x00000009ff147e24 */ /* 0x000fe2000f8e00ff */
[----:B------:R-:W-:Y:S01]  /*4700*/  UPRMT UR8, UR37, 0x654, UR17 ;  /* 0x0000065425087896 */ /* 0x000fe20008000011 */
[----:B------:R-:W-:Y:S03]  /*4710*/  @!P4 R2UR UR15, R21 ;  /* 0x00000000150fc2ca */ /* 0x000fe600000e0000 */
[----:B------:R-:W-:Y:S01]  /*4720*/  @!P4 R2UR UR14, R20 ;  /* 0x00000000140ec2ca */ /* 0x000fe200000e0000 */
[----:B------:R-:W-:Y:S11]  /*4730*/  @!P4 IMAD.MOV.U32 R20, RZ, RZ, 0x4000 ;  /* 0x00004000ff14c424 */ /* 0x000ff600078e00ff */
[----:B------:R-:W-:Y:S01]  /*4740*/  @!UPT UIADD3 URZ, UPT, UPT, URZ, URZ, URZ ;  /* 0x000000fffffff290 */ /* 0x000fe2000fffe0ff */
[----:B------:R1:W-:Y:S01]  /*4750*/  @!UP1 UTMALDG.3D [UR16], [UR14], desc[UR10] ;  /* 0x00000a100e0095b4 */ /* 0x0003e20008011000 */
[----:B------:R1:W-:Y:S02]  /*4760*/  @!P4 SYNCS.ARRIVE.TRANS64.RED.A0TR RZ, [UR7+0x70], R20 ;  /* 0x00007014ffffc9a7 */ /* 0x0003e40008300407 */
[----:B-1----:R-:W-:Y:S01]  /*4770*/  @!P1 ISETP.NE.AND P2, PT, R3, 0x1, PT ;  /* 0x000000010300980c */ /* 0x002fe20003f45270 */
[C---:B--2---:R-:W-:Y:S01]  /*4780*/  @!P1 IMAD.HI.U32 R14, R13.reuse, R14, RZ ;  /* 0x0000000e0d0e9227 */ /* 0x044fe200078e00ff */
[----:B---3--:R-:W-:Y:S03]  /*4790*/  @!P1 ISETP.NE.AND P0, PT, R10, 0x1, PT ;  /* 0x000000010a00980c */ /* 0x008fe60003f05270 */
[C---:B------:R-:W-:Y:S01]  /*47a0*/  @!P1 IMAD.HI.U32 R11, R8.reuse, R11, RZ ;  /* 0x0000000b080b9227 */ /* 0x040fe200078e00ff */
[----:B------:R-:W-:Y:S04]  /*47b0*/  @!P1 SHF.R.U32.HI R14, RZ, R15, R14 ;  /* 0x0000000fff0e9219 */ /* 0x000fe8000001160e */
[----:B-----5:R-:W-:Y:S01]  /*47c0*/  @!P1 SHF.R.U32.HI R9, RZ, R0, R11 ;  /* 0x00000000ff099219 */ /* 0x020fe2000001160b */
[----:B------:R-:W-:Y:S01]  /*47d0*/  SYNCS.ARRIVE.TRANS64.RED.A1T0 RZ, [UR8], RZ ;  /* 0x000000ffffff79a7 */ /* 0x000fe20008100408 */
[----:B------:R-:W-:Y:S02]  /*47e0*/  @!P1 SEL R14, R13, R14, !P2 ;  /* 0x0000000e0d0e9207 */ /* 0x000fe40005000000 */
[----:B------:R-:W-:Y:S01]  /*47f0*/  @!P1 SEL R9, R8, R9, !P0 ;  /* 0x0000000908099207 */ /* 0x000fe20004000000 */
[----:B------:R-:W1:Y:S04]  /*4800*/  SYNCS.PHASECHK.TRANS64.TRYWAIT P5, [UR7+0x98], R12 ;  /* 0x0000980cff0075a7 */ /* 0x000e6800080a1107 */
[----:B------:R-:W-:Y:S02]  /*4810*/  @!P1 IMAD.IADD R0, R9, 0x1, -R14 ;  /* 0x0000000109009824 */ /* 0x000fe400078e0a0e */
[----:B------:R-:W-:Y:S02]  /*4820*/  @!P1 IMAD.IADD R9, R14, 0x1, -R9 ;  /* 0x000000010e099824 */ /* 0x000fe400078e0a09 */
[----:B------:R-:W-:Y:S02]  /*4830*/  @!P1 IMAD R13, R0, R3, R13 ;  /* 0x00000003000d9224 */ /* 0x000fe400078e020d */
[----:B------:R-:W-:Y:S01]  /*4840*/  @!P1 IMAD R8, R9, R10, R8 ;  /* 0x0000000a09089224 */ /* 0x000fe200078e0208 */
[----:B-1----:R-:W-:Y:S06]  /*4850*/  @!P5 BRA `(.L_x_77) ;  /* 0x0000006c00c0d947 */ /* 0x002fec0003800000 */
.L_x_167:
[----:B-1----:R-:W-:Y:S01]  /*4860*/  @!P4 IADD3 R3, P0, PT, R32, 0x580, RZ ;  /* 0x000005802003c810 */ /* 0x002fe20007f1e0ff */
[----:B------:R-:W-:Y:S01]  /*4870*/  VOTEU.ALL UP1, P4 ;  /* 0x0000000000ff7886 */ /* 0x000fe20002020000 */
[----:B------:R-:W-:Y:S01]  /*4880*/  UMOV UR18, 0x0 ;  /* 0x0000000000127882 */ /* 0x000fe20000000000 */
[----:B------:R-:W-:Y:S01]  /*4890*/  UMOV UR19, 0x10000000 ;  /* 0x1000000000137882 */ /* 0x000fe20000000000 */
[----:B------:R-:W-:Y:S01]  /*48a0*/  @!P4 R2UR UR9, R3 ;  /* 0x000000000309c2ca */ /* 0x000fe200000e0000 */
[----:B------:R-:W-:Y:S01]  /*48b0*/  @!P4 IMAD.X R0, RZ, RZ, R33, P0 ;  /* 0x000000ffff00c224 */ /* 0x000fe200000e0621 */
[----:B------:R-:W-:Y:S01]  /*48c0*/  @!UP1 UIADD3 UR10, UPT, UPT, UR34, 0xc0, URZ ;  /* 0x000000c0220a9890 */ /* 0x000fe2000fffe0ff */
[----:B------:R-:W-:Y:S01]  /*48d0*/  ISETP.NE.AND P0, PT, R30, 0x2, PT ;  /* 0x000000021e00780c */ /* 0x000fe20003f05270 */
[----:B------:R-:W-:Y:S01]  /*48e0*/  UMOV UR11, UR35 ;  /* 0x00000023000b7c82 */ /* 0x000fe20008000000 */
[----:B------:R-:W-:Y:S01]  /*48f0*/  UMOV UR12, UR44 ;  /* 0x0000002c000c7c82 */ /* 0x000fe20008000000 */
[----:B------:R-:W-:Y:S01]  /*4900*/  @!P4 R2UR UR8, R0 ;  /* 0x000000000008c2ca */ /* 0x000fe200000e0000 */
[----:B------:R-:W-:Y:S01]  /*4910*/  IMAD.IADD R20, R8, 0x1, R154 ;  /* 0x0000000108147824 */ /* 0x000fe200078e029a */
[----:B------:R-:W-:Y:S01]  /*4920*/  @P3 R2UR UR44, R28 ;  /* 0x000000001c2c32ca */ /* 0x000fe200000e0000 */
[----:B------:R-:W-:Y:S01]  /*4930*/  IMAD.IADD R21, R13, 0x1, R156 ;  /* 0x000000010d157824 */ /* 0x000fe200078e029c */
[----:B------:R-:W-:Y:S02]  /*4940*/  SEL R0, RZ, 0x1, P0 ;  /* 0x00000001ff007807 */ /* 0x000fe40000000000 */
[----:B------:R-:W-:Y:S01]  /*4950*/  LOP3.LUT R31, R31, 0x1, RZ, 0x3c, !PT ;  /* 0x000000011f1f7812 */ /* 0x000fe200078e3cff */
[----:B------:R-:W-:Y:S01]  /*4960*/  IMAD.U32 R10, RZ, RZ, UR9 ;  /* 0x00000009ff0a7e24 */ /* 0x000fe2000f8e00ff */
[----:B------:R-:W-:Y:S01]  /*4970*/  @!UP1 UIADD3 UR9, UPT, UPT, UR7, 0x78, URZ ;  /* 0x0000007807099890 */ /* 0x000fe2000fffe0ff */
[----:B------:R-:W-:Y:S02]  /*4980*/  LOP3.LUT R29, R29, R0, RZ, 0x3c, !PT ;  /* 0x000000001d1d7212 */ /* 0x000fe400078e3cff */
[----:B------:R-:W-:Y:S02]  /*4990*/  SEL R30, R30, RZ, P0 ;  /* 0x000000ff1e1e7207 */ /* 0x000fe40000000000 */
[----:B------:R-:W-:Y:S01]  /*49a0*/  IMAD.U32 R11, RZ, RZ, UR8 ;  /* 0x00000008ff0b7e24 */ /* 0x000fe2000f8e00ff */
[----:B------:R-:W-:Y:S01]  /*49b0*/  @!P4 R2UR UR14, R10 ;  /* 0x000000000a0ec2ca */ /* 0x000fe200000e0000 */
[----:B------:R-:W-:Y:S01]  /*49c0*/  @!UP1 UIADD3 UR8, UPT, UPT, UR7, 0xc400, URZ ;  /* 0x0000c40007089890 */ /* 0x000fe2000fffe0ff */
[----:B------:R-:W-:Y:S02]  /*49d0*/  VOTEU.ALL UP1, P4 ;  /* 0x0000000000ff7886 */ /* 0x000fe40002020000 */
[----:B------:R-:W-:Y:S11]  /*49e0*/  @!P4 R2UR UR15, R11 ;  /* 0x000000000b0fc2ca */ /* 0x000ff600000e0000 */
[----:B------:R-:W-:Y:S02]  /*49f0*/  @!UPT UIADD3 URZ, UPT, UPT, URZ, URZ, URZ ;  /* 0x000000fffffff290 */ /* 0x000fe4000fffe0ff */
[----:B------:R2:W-:Y:S01]  /*4a00*/  @!UP1 UTMALDG.3D [UR8], [UR14], desc[UR18] ;  /* 0x000012080e0095b4 */ /* 0x0005e20008011000 */
[----:B------:R2:W-:Y:S01]  /*4a10*/  @!P4 SYNCS.ARRIVE.TRANS64.RED.A0TR RZ, [UR7+0x78], R23 ;  /* 0x00007817ffffc9a7 */ /* 0x0005e20008300407 */
[----:B------:R-:W-:Y:S01]  /*4a20*/  UPLOP3.LUT UP1, UPT, UPT, UPT, UPT, 0x80, 0x8 ;  /* 0x000000000008789c */ /* 0x000fe20003f2f070 */
[----:B------:R-:W-:Y:S01]  /*4a30*/  SYNCS.ARRIVE.TRANS64.RED.A1T0 RZ, [UR13], RZ ;  /* 0x000000ffffff79a7 */ /* 0x000fe2000810040d */
[----:B------:R-:W-:Y:S09]  /*4a40*/  @P3 BRA `(.L_x_78) ;  /* 0xfffffff000903947 */ /* 0x000ff2000383ffff */
[----:B------:R-:W-:-:S04]  /*4a50*/  SHF.L.U32 R3, R31, 0x1f, RZ ;  /* 0x0000001f1f037819 */ /* 0x000fc800000006ff */
[----:B------:R-:W1:Y:S02]  /*4a60*/  SYNCS.PHASECHK.TRANS64.TRYWAIT P0, [UR7+0x80], R3 ;  /* 0x00008003ff0075a7 */ /* 0x000e640008001107 */
[----:B-1----:R-:W-:Y:S05]  /*4a70*/  @!P0 BRA `(.L_x_79) ;  /* 0x0000006c00508947 */ /* 0x002fea0003800000 */
.L_x_169:
[----:B------:R-:W3:Y:S02]  /*4a80*/  SYNCS.PHASECHK.TRANS64.TRYWAIT P0, [UR7+0x88], R3 ;  /* 0x00008803ff0075a7 */ /* 0x000ee40008001107 */
[----:B---3--:R-:W-:Y:S05]  /*4a90*/  @!P0 BRA `(.L_x_80) ;  /* 0x0000006c00608947 */ /* 0x008fea0003800000 */
.L_x_171:
[----:B------:R-:W3:Y:S02]  /*4aa0*/  SYNCS.PHASECHK.TRANS64.TRYWAIT P0, [UR7+0x90], R3 ;  /* 0x00009003ff0075a7 */ /* 0x000ee40008001107 */
[----:B---3--:R-:W-:Y:S05]  /*4ab0*/  @!P0 BRA `(.L_x_81) ;  /* 0x0000006c00708947 */ /* 0x008fea0003800000 */
.L_x_173:
[----:B-1----:R-:W-:-:S07]  /*4ac0*/  MOV R0, UR7 ;  /* 0x0000000700007c02 */ /* 0x002fce0008000f00 */
.L_x_82:
[----:B-1----:R-:W-:-:S04]  /*4ad0*/  SHF.L.U32 R3, R31, 0x1f, RZ ;  /* 0x0000001f1f037819 */ /* 0x002fc800000006ff */
[----:B------:R1:W3:Y:S03]  /*4ae0*/  SYNCS.PHASECHK.TRANS64.TRYWAIT P0, [R0+URZ+0x98], R3 ;  /* 0x00009803000075a7 */ /* 0x0002e600080011ff */
[----:B---3--:R-:W-:Y:S05]  /*4af0*/  @!P0 NANOSLEEP.SYNCS 0x989680 ;  /* 0x009896800000895d */ /* 0x008fea0003900000 */
[----:B------:R-:W3:Y:S02]  /*4b00*/  @!P0 SYNCS.PHASECHK.TRANS64 P0, [R0+URZ+0x98], R3 ;  /* 0x00009803000085a7 */ /* 0x000ee400080010ff */
[----:B--23--:R-:W-:Y:S05]  /*4b10*/  @P0 EXIT ;  /* 0x000000000000094d */ /* 0x00cfea0003800000 */
[----:B------:R-:W-:Y:S05]  /*4b20*/  BRA `(.L_x_82) ;  /* 0xfffffffc00e87947 */ /* 0x000fea000383ffff */
.L_x_67:
[----:B------:R-:W-:-:S06]  /*4b30*/  UISETP.GE.AND UP1, UPT, UR8, 0x4, UPT ;  /* 0x000000040800788c */ /* 0x000fcc000bf26270 */
[----:B------:R-:W-:-:S13]  /*4b40*/  PLOP3.LUT P0, PT, PT, PT, UP1, 0x80, 0x8 ;  /* 0x000000000008781c */ /* 0x000fda0003f0f018 */
[----:B------:R-:W-:Y:S05]  /*4b50*/  @!P0 EXIT ;  /* 0x000000000000894d */ /* 0x000fea0003800000 */
[----:B------:R-:W-:Y:S01]  /*4b60*/  BAR.SYNC.DEFER_BLOCKING 0x6, 0xa0 ;  /* 0x0182800000007b1d */ /* 0x000fe20000010000 */
[C---:B------:R-:W-:Y:S01]  /*4b70*/  IMAD.SHL.U32 R3, R170.reuse, 0x40, RZ ;  /* 0x00000040aa037824 */ /* 0x040fe200078e00ff */
[C---:B------:R-:W-:Y:S01]  /*4b80*/  LOP3.LUT R161, R170.reuse, 0x1, RZ, 0xc0, !PT ;  /* 0x00000001aaa17812 */ /* 0x040fe200078ec0ff */
[C---:B------:R-:W-:Y:S02]  /*4b90*/  IMAD.U32 R79, R170.reuse, 0x10000, RZ ;  /* 0x00010000aa4f7824 */ /* 0x040fe400078e00ff */
[----:B------:R-:W-:Y:S02]  /*4ba0*/  HFMA2 R167, -RZ, RZ, 0, 5.9604644775390625e-08 ;  /* 0x00000001ffa77431 */ /* 0x000fe400000001ff */
[C---:B------:R-:W-:Y:S01]  /*4bb0*/  IMAD.SHL.U32 R160, R170.reuse, 0x8, RZ ;  /* 0x00000008aaa07824 */ /* 0x040fe200078e00ff */
[----:B------:R-:W-:Y:S01]  /*4bc0*/  UMOV UR36, 0x400 ;  /* 0x0000040000247882 */ /* 0x000fe20000000000 */
[----:B------:R-:W1:Y:S01]  /*4bd0*/  LDC R159, c[0x0][0x370] ;  /* 0x0000dc00ff9f7b82 */ /* 0x000e620000000800 */
[----:B------:R-:W-:Y:S01]  /*4be0*/  ULEA UR36, UR37, UR36, 0x18 ;  /* 0x0000002425247291 */ /* 0x000fe2000f8ec0ff */
[----:B------:R-:W-:Y:S01]  /*4bf0*/  ISETP.NE.U32.AND P0, PT, R161, 0x1, PT ;  /* 0x00000001a100780c */ /* 0x000fe20003f05070 */
[----:B------:R-:W-:Y:S01]  /*4c00*/  IMAD.MOV.U32 R169, RZ, RZ, 0x2 ;  /* 0x00000002ffa97424 */ /* 0x000fe200078e00ff */
[----:B------:R-:W-:Y:S01]  /*4c10*/  LOP3.LUT R5, R3, 0x1c0, RZ, 0xc0, !PT ;  /* 0x000001c003057812 */ /* 0x000fe200078ec0ff */
[----:B------:R-:W-:Y:S01]  /*4c20*/  UIADD3 UR4, UPT, UPT, UR36, 0x400, URZ ;  /* 0x0000040024047890 */ /* 0x000fe2000fffe0ff */
[----:B------:R-:W-:Y:S01]  /*4c30*/  LOP3.LUT R79, R79, 0x600000, RZ, 0xc0, !PT ;  /* 0x006000004f4f7812 */ /* 0x000fe200078ec0ff */
[----:B------:R-:W-:Y:S01]  /*4c40*/  IMAD.MOV.U32 R168, RZ, RZ, 0x4 ;  /* 0x00000004ffa87424 */ /* 0x000fe200078e00ff */
[----:B------:R-:W2:Y:S01]  /*4c50*/  LDC R74, c[0x0][0xb0c] ;  /* 0x0002c300ff4a7b82 */ /* 0x000ea20000000800 */
[----:B------:R-:W-:Y:S01]  /*4c60*/  R2P PR, R170, 0x6 ;  /* 0x00000006aa007804 */ /* 0x000fe20000000000 */
[----:B------:R-:W-:Y:S01]  /*4c70*/  IMAD.MOV.U32 R76, RZ, RZ, RZ ;  /* 0x000000ffff4c7224 */ /* 0x000fe200078e00ff */
[----:B------:R-:W-:Y:S01]  /*4c80*/  LOP3.LUT R160, R5, 0x38, R160, 0xf8, !PT ;  /* 0x0000003805a07812 */ /* 0x000fe200078ef8a0 */
[----:B------:R-:W-:Y:S01]  /*4c90*/  IMAD.MOV.U32 R166, RZ, RZ, RZ ;  /* 0x000000ffffa67224 */ /* 0x000fe200078e00ff */
[----:B------:R-:W-:Y:S01]  /*4ca0*/  P2R R2, PR, RZ, 0x1 ;  /* 0x00000001ff027803 */ /* 0x000fe20000000000 */
[----:B------:R-:W-:Y:S01]  /*4cb0*/  IMAD.MOV.U32 R173, RZ, RZ, RZ ;  /* 0x000000ffffad7224 */ /* 0x000fe200078e00ff */
[----:B------:R-:W-:Y:S01]  /*4cc0*/  LOP3.LUT R160, R160, 0x1e00, R3, 0xf8, !PT ;  /* 0x00001e00a0a07812 */ /* 0x000fe200078ef803 */
[----:B------:R-:W4:Y:S01]  /*4cd0*/  LDC R157, c[0x0][0xb20] ;  /* 0x0002c800ff9d7b82 */ /* 0x000f220000000800 */
[----:B------:R-:W3:Y:S01]  /*4ce0*/  LDS R0, [UR36+0x140] ;  /* 0x00014024ff007984 */ /* 0x000ee20008000800 */
[----:B------:R-:W-:Y:S01]  /*4cf0*/  LOP3.LUT R170, R170, 0x60, RZ, 0xc0, !PT ;  /* 0x00000060aaaa7812 */ /* 0x000fe200078ec0ff */
[----:B------:R-:W-:Y:S01]  /*4d00*/  IMAD.U32 R163, RZ, RZ, UR4 ;  /* 0x00000004ffa37e24 */ /* 0x000fe2000f8e00ff */
[----:B------:R-:W-:Y:S01]  /*4d10*/  MOV R165, RZ ;  /* 0x000000ff00a57202 */ /* 0x000fe20000000f00 */
[----:B------:R-:W1:Y:S01]  /*4d20*/  LDCU.64 UR52, c[0x0][0x348] ;  /* 0x00006900ff3477ac */ /* 0x000e620008000a00 */
[----:B------:R-:W-:-:S02]  /*4d30*/  SEL R169, R169, 0xfffffffe, !P1 ;  /* 0xfffffffea9a97807 */ /* 0x000fc40004800000 */
[----:B------:R-:W1:Y:S01]  /*4d40*/  LDC R73, c[0x0][0xb30] ;  /* 0x0002cc00ff497b82 */ /* 0x000e620000000800 */
[----:B------:R-:W-:Y:S01]  /*4d50*/  SEL R168, R168, 0xfffffffc, !P2 ;  /* 0xfffffffca8a87807 */ /* 0x000fe20005000000 */
[----:B------:R-:W1:Y:S01]  /*4d60*/  LDCU.64 UR38, c[0x0][0x888] ;  /* 0x00011100ff2677ac */ /* 0x000e620008000a00 */
[----:B------:R-:W1:Y:S05]  /*4d70*/  LDCU.64 UR46, c[0x0][0x890] ;  /* 0x00011200ff2e77ac */ /* 0x000e6a0008000a00 */
[----:B------:R-:W1:Y:S01]  /*4d80*/  LDC.64 R152, c[0x0][0xb10] ;  /* 0x0002c400ff987b82 */ /* 0x000e620000000a00 */
[----:B------:R-:W-:Y:S01]  /*4d90*/  UMOV UR45, URZ ;  /* 0x000000ff002d7c82 */ /* 0x000fe20008000000 */
[----:B------:R-:W-:-:S06]  /*4da0*/  UMOV UR51, URZ ;  /* 0x000000ff00337c82 */ /* 0x000fcc0008000000 */
[----:B------:R-:W1:Y:S08]  /*4db0*/  LDC.64 R70, c[0x0][0xb18] ;  /* 0x0002c600ff467b82 */ /* 0x000e700000000a00 */
[----:B------:R-:W1:Y:S08]  /*4dc0*/  LDC.64 R68, c[0x0][0xb28] ;  /* 0x0002ca00ff447b82 */ /* 0x000e700000000a00 */
[----:B------:R-:W1:Y:S01]  /*4dd0*/  LDC.64 R150, c[0x0][0x8b0] ;  /* 0x00022c00ff967b82 */ /* 0x000e620000000a00 */
[----:B---3--:R-:W-:-:S07]  /*4de0*/  IMAD.IADD R79, R0, 0x1, R79 ;  /* 0x00000001004f7824 */ /* 0x008fce00078e024f */
[----:B------:R-:W3:Y:S08]  /*4df0*/  LDC.64 R148, c[0x0][0x8a8] ;  /* 0x00022a00ff947b82 */ /* 0x000ef00000000a00 */
[----:B--2-4-:R-:W1:Y:S02]  /*4e00*/  LDC R158, c[0x0][0x374] ;  /* 0x0000dd00ff9e7b82 */ /* 0x014e640000000800 */
.L_x_126:
[----:B------:R-:W-:Y:S02]  /*4e10*/  LEA R0, R173, UR36, 0x3 ;  /* 0x00000024ad007c11 */ /* 0x000fe4000f8e18ff */
[----:B------:R-:W-:Y:S02]  /*4e20*/  SHF.L.U32 R3, R165, 0x1f, RZ ;  /* 0x0000001fa5037819 */ /* 0x000fe400000006ff */
[----:B-1----:R-:W-:Y:S02]  /*4e30*/  LEA R16, R173, UR36, 0x4 ;  /* 0x00000024ad107c11 */ /* 0x002fe4000f8e20ff */
[----:B------:R-:W2:Y:S02]  /*4e40*/  SYNCS.PHASECHK.TRANS64.TRYWAIT P0, [R0+URZ+0xb0], R3 ;  /* 0x0000b003000075a7 */ /* 0x000ea400080011ff */
[----:B--23--:R-:W-:Y:S05]  /*4e50*/  @!P0 BRA `(.L_x_83) ;  /* 0x0000006800a08947 */ /* 0x00cfea0003800000 */
.L_x_174:
[----:B------:R-:W4:Y:S01]  /*4e60*/  LDC.64 R12, c[0x0][0xb10] ;  /* 0x0002c400ff0c7b82 */ /* 0x000f220000000a00 */
[----:B------:R-:W3:Y:S01]  /*4e70*/  LDS.128 R16, [R16+0x120] ;  /* 0x0001200010107984 */ /* 0x000ee20000000c00 */
[----:B-1----:R-:W-:Y:S01]  /*4e80*/  ISETP.NE.AND P1, PT, R73, 0x1, PT ;  /* 0x000000014900780c */ /* 0x002fe20003f25270 */
[----:B--2---:R-:W-:Y:S01]  /*4e90*/  VIADD R0, R0, 0xc0 ;  /* 0x000000c000007836 */ /* 0x004fe20000000000 */
[----:B------:R-:W-:Y:S04]  /*4ea0*/  ISETP.GE.AND P0, PT, R72, 0x1, PT ;  /* 0x000000014800780c */ /* 0x000fe80003f06270 */
[----:B------:R-:W1:Y:S01]  /*4eb0*/  LDC.64 R10, c[0x0][0xb18] ;  /* 0x0002c600ff0a7b82 */ /* 0x000e620000000a00 */
[----:B------:R-:W-:Y:S01]  /*4ec0*/  PRMT R0, RZ, 0x654, R0 ;  /* 0x00000654ff007816 */ /* 0x000fe20000000000 */
[----:B------:R-:W-:Y:S01]  /*4ed0*/  @!PT LDS RZ, [RZ] ;  /* 0x00000000fffff984 */ /* 0x000fe20000000800 */
[----:B------:R-:W-:Y:S01]  /*4ee0*/  @!PT LDS RZ, [RZ] ;  /* 0x00000000fffff984 */ /* 0x000fe20000000800 */
[----:B------:R-:W-:Y:S01]  /*4ef0*/  @!PT LDS RZ, [RZ] ;  /* 0x00000000fffff984 */ /* 0x000fe20000000800 */
[----:B------:R-:W-:Y:S01]  /*4f00*/  @!PT LDS RZ, [RZ] ;  /* 0x00000000fffff984 */ /* 0x000fe20000000800 */
[----:B------:R2:W-:Y:S06]  /*4f10*/  MEMBAR.ALL.CTA ;  /* 0x0000000000007992 */ /* 0x0005ec0000008000 */
[----:B--2---:R-:W2:Y:S01]  /*4f20*/  FENCE.VIEW.ASYNC.S ;  /* 0x00000000000073c6 */ /* 0x004ea20000000000 */
[----:B------:R-:W1:Y:S08]  /*4f30*/  @!P1 LDC R14, c[0x0][0xb20] ;  /* 0x0002c800ff0e9b82 */ /* 0x000e700000000800 */
[----:B------:R-:W1:Y:S01]  /*4f40*/  @!P1 LDC R9, c[0x0][0xb0c] ;  /* 0x0002c300ff099b82 */ /* 0x000e620000000800 */
[----:B--2---:R2:W-:Y:S01]  /*4f50*/  SYNCS.ARRIVE.TRANS64.RED.A1T0 RZ, [R0+URZ], RZ ;  /* 0x000000ff00ff79a7 */ /* 0x0045e200081004ff */
[----:B---3--:R-:W-:Y:S04]  /*4f60*/  LOP3.LUT P4, RZ, R18, 0x1, RZ, 0xc0, !PT ;  /* 0x0000000112ff7812 */ /* 0x008fe8000788c0ff */
[----:B------:R-:W-:Y:S09]  /*4f70*/  P2R R171, PR, RZ, 0x10 ;  /* 0x00000010ffab7803 */ /* 0x000ff20000000000 */
[----:B------:R-:W-:Y:S02]  /*4f80*/  @P4 MOV R77, R16 ;  /* 0x00000010004d4202 */ /* 0x000fe40000000f00 */
[----:B------:R-:W-:Y:S01]  /*4f90*/  @P4 LOP3.LUT R75, R17, 0xffff, RZ, 0xc0, !PT ;  /* 0x0000ffff114b4812 */ /* 0x000fe200078ec0ff */
[----:B--2-4-:R-:W-:Y:S06]  /*4fa0*/  @!P0 BRA `(.L_x_84) ;  /* 0x0000000000a48947 */ /* 0x014fec0003800000 */
[----:B------:R-:W-:Y:S01]  /*4fb0*/  IMAD.HI.U32 R24, R158, R71, RZ ;  /* 0x000000479e187227 */ /* 0x000fe200078e00ff */
[----:B------:R-:W-:Y:S02]  /*4fc0*/  ISETP.NE.AND P0, PT, R70, 0x1, PT ;  /* 0x000000014600780c */ /* 0x000fe40003f05270 */
[----:B------:R-:W-:Y:S01]  /*4fd0*/  ISETP.NE.AND P2, PT, R72, 0x1, PT ;  /* 0x000000014800780c */ /* 0x000fe20003f45270 */
[-C--:B------:R-:W-:Y:S01]  /*4fe0*/  IMAD.HI.U32 R22, R159, R152.reuse, RZ ;  /* 0x000000989f167227 */ /* 0x080fe200078e00ff */
[----:B------:R-:W-:Y:S02]  /*4ff0*/  SHF.R.U32.HI R23, RZ, R157, R24 ;  /* 0x0000009dff177219 */ /* 0x000fe40000011618 */
[----:B------:R-:W-:Y:S01]  /*5000*/  ISETP.NE.AND P3, PT, R74, 0x1, PT ;  /* 0x000000014a00780c */ /* 0x000fe20003f65270 */
[----:B------:R-:W-:Y:S01]  /*5010*/  IMAD.HI.U32 R28, R75, R71, RZ ;  /* 0x000000474b1c7227 */ /* 0x000fe200078e00ff */
[----:B------:R-:W-:Y:S02]  /*5020*/  SHF.R.U32.HI R22, RZ, R153, R22 ;  /* 0x00000099ff167219 */ /* 0x000fe40000011616 */
[----:B------:R-:W-:Y:S01]  /*5030*/  SEL R3, R158, R23, !P0 ;  /* 0x000000179e037207 */ /* 0x000fe20004000000 */
[----:B------:R-:W-:Y:S01]  /*5040*/  IMAD.HI.U32 R26, R77, R152, RZ ;  /* 0x000000984d1a7227 */ /* 0x000fe200078e00ff */
[----:B------:R-:W-:Y:S03]  /*5050*/  SEL R7, R159, R22, !P3 ;  /* 0x000000169f077207 */ /* 0x000fe60005800000 */
[-C--:B------:R-:W-:Y:S01]  /*5060*/  IMAD.HI.U32 R22, R3, R68.reuse, RZ ;  /* 0x0000004403167227 */ /* 0x080fe200078e00ff */
[----:B------:R-:W-:Y:S03]  /*5070*/  SHF.R.U32.HI R26, RZ, R153, R26 ;  /* 0x00000099ff1a7219 */ /* 0x000fe6000001161a */
[----:B------:R-:W-:Y:S01]  /*5080*/  IMAD.HI.U32 R24, R7, R68, RZ ;  /* 0x0000004407187227 */ /* 0x000fe200078e00ff */
[----:B------:R-:W-:Y:S02]  /*5090*/  @P2 SHF.R.U32.HI R3, RZ, R69, R22 ;  /* 0x00000045ff032219 */ /* 0x000fe40000011616 */
[----:B------:R-:W-:Y:S02]  /*50a0*/  SHF.R.U32.HI R22, RZ, R157, R28 ;  /* 0x0000009dff167219 */ /* 0x000fe4000001161c */
[----:B------:R-:W-:Y:S01]  /*50b0*/  @P2 SHF.R.U32.HI R7, RZ, R69, R24 ;  /* 0x00000045ff072219 */ /* 0x000fe20000011618 */
[C---:B------:R-:W-:Y:S01]  /*50c0*/  IMAD R2, R72.reuse, R3, RZ ;  /* 0x0000000348027224 */ /* 0x040fe200078e02ff */
[----:B------:R-:W-:Y:S02]  /*50d0*/  SEL R5, R75, R22, !P0 ;  /* 0x000000164b057207 */ /* 0x000fe40004000000 */
[----:B------:R-:W-:Y:S01]  /*50e0*/  SEL R3, R77, R26, !P3 ;  /* 0x0000001a4d037207 */ /* 0x000fe20005800000 */
[----:B------:R-:W-:Y:S01]  /*50f0*/  IMAD R4, R72, R7, RZ ;  /* 0x0000000748047224 */ /* 0x000fe200078e02ff */
[C---:B------:R-:W-:Y:S01]  /*5100*/  ISETP.GE.AND P0, PT, R5.reuse, R2, PT ;  /* 0x000000020500720c */ /* 0x040fe20003f06270 */
[----:B------:R-:W-:Y:S03]  /*5110*/  IMAD.HI.U32 R6, R5, R68, RZ ;  /* 0x0000004405067227 */ /* 0x000fe600078e00ff */
[----:B------:R-:W-:Y:S01]  /*5120*/  ISETP.GE.OR P0, PT, R3, R4, P0 ;  /* 0x000000040300720c */ /* 0x000fe20000706670 */
[----:B------:R-:W-:Y:S01]  /*5130*/  IMAD.MOV R4, RZ, RZ, -R3 ;  /* 0x000000ffff047224 */ /* 0x000fe200078e0a03 */
[-C--:B------:R-:W-:Y:S03]  /*5140*/  SHF.R.U32.HI R6, RZ, R69.reuse, R6 ;  /* 0x00000045ff067219 */ /* 0x080fe60000011606 */
[----:B------:R-:W-:Y:S01]  /*5150*/  IMAD R77, R74, R4, R77 ;  /* 0x000000044a4d7224 */ /* 0x000fe200078e024d */
[----:B------:R-:W-:Y:S05]  /*5160*/  SEL R15, R5, R6, !P2 ;  /* 0x00000006050f7207 */ /* 0x000fea0005000000 */
[----:B------:R-:W-:Y:S02]  /*5170*/  IMAD.MOV R6, RZ, RZ, -R15 ;  /* 0x000000ffff067224 */ /* 0x000fe400078e0a0f */
[C---:B------:R-:W-:Y:S04]  /*5180*/  @!P0 IMAD.HI.U32 R2, R3.reuse, R68, RZ ;  /* 0x0000004403028227 */ /* 0x040fe800078e00ff */
[----:B------:R-:W-:Y:S01]  /*5190*/  IMAD R6, R72, R6, R5 ;  /* 0x0000000648067224 */ /* 0x000fe200078e0205 */
[----:B------:R-:W-:Y:S04]  /*51a0*/  @!P0 SHF.R.U32.HI R2, RZ, R69, R2 ;  /* 0x00000045ff028219 */ /* 0x000fe80000011602 */
[----:B------:R-:W-:Y:S02]  /*51b0*/  @!P0 SEL R0, R3, R2, !P2 ;  /* 0x0000000203008207 */ /* 0x000fe40005000000 */
[----:B------:R-:W-:Y:S02]  /*51c0*/  IADD3 R2, PT, PT, -R5, RZ, RZ ;  /* 0x000000ff05027210 */ /* 0x000fe40007ffe1ff */
[----:B------:R-:W-:Y:S01]  /*51d0*/  @!P0 IADD3 R8, PT, PT, R15, -R0, RZ ;  /* 0x800000000f088210 */ /* 0x000fe20007ffe0ff */
[----:B------:R-:W-:Y:S02]  /*51e0*/  @!P0 IMAD R0, R7, R6, R0 ;  /* 0x0000000607008224 */ /* 0x000fe400078e0200 */
[----:B------:R-:W-:Y:S02]  /*51f0*/  IMAD R75, R70, R2, R75 ;  /* 0x00000002464b7224 */ /* 0x000fe400078e024b */
[----:B------:R-:W-:Y:S02]  /*5200*/  @!P0 IMAD R5, R8, R72, R3 ;  /* 0x0000004808058224 */ /* 0x000fe400078e0203 */
[----:B------:R-:W-:Y:S04]  /*5210*/  @!P0 IMAD.MOV.U32 R3, RZ, RZ, R0 ;  /* 0x000000ffff038224 */ /* 0x000fe800078e0000 */
[----:B------:R-:W-:Y:S02]  /*5220*/  IMAD R77, R3, R74, R77 ;  /* 0x0000004a034d7224 */ /* 0x000fe400078e024d */
[----:B------:R-:W-:Y:S07]  /*5230*/  IMAD R75, R5, R70, R75 ;  /* 0x00000046054b7224 */ /* 0x000fee00078e024b */
.L_x_84:
[----:B-1----:R-:W-:Y:S01]  /*5240*/  @!P1 ISETP.NE.AND P0, PT, R10, 0x1, PT ;  /* 0x000000010a00980c */ /* 0x002fe20003f05270 */
[----:B------:R-:W-:Y:S01]  /*5250*/  @!P1 IMAD.HI.U32 R3, R75, R11, RZ ;  /* 0x0000000b4b039227 */ /* 0x000fe200078e00ff */
[----:B------:R-:W-:Y:S01]  /*5260*/  R2UR UR42, R21 ;  /* 0x00000000152a72ca */ /* 0x000fe200000e0000 */
[----:B------:R-:W-:Y:S01]  /*5270*/  BSSY.RECONVERGENT B6, `(.L_x_85) ;  /* 0x0000031000067945 */ /* 0x000fe20003800200 */
[----:B------:R-:W-:Y:S01]  /*5280*/  R2UR UR41, R20 ;  /* 0x00000000142972ca */ /* 0x000fe200000e0000 */
[----:B------:R-:W-:Y:S01]  /*5290*/  @!P1 IMAD.HI.U32 R0, R77, R12, RZ ;  /* 0x0000000c4d009227 */ /* 0x000fe200078e00ff */
[----:B------:R-:W-:Y:S02]  /*52a0*/  @!P1 SHF.R.U32.HI R2, RZ, R14, R3 ;  /* 0x0000000eff029219 */ /* 0x000fe40000011603 */
[----:B------:R-:W-:Y:S01]  /*52b0*/  @!P1 ISETP.NE.AND P2, PT, R9, 0x1, PT ;  /* 0x000000010900980c */ /* 0x000fe20003f45270 */
[----:B------:R-:W-:Y:S01]  /*52c0*/  VIADD R173, R173, 0x1 ;  /* 0x00000001adad7836 */ /* 0x000fe20000000000 */
[----:B------:R-:W-:Y:S02]  /*52d0*/  @!P1 SEL R2, R75, R2, !P0 ;  /* 0x000000024b029207 */ /* 0x000fe40004000000 */
[----:B------:R-:W-:Y:S02]  /*52e0*/  @!P1 SHF.R.U32.HI R0, RZ, R13, R0 ;  /* 0x0000000dff009219 */ /* 0x000fe40000011600 */
[----:B------:R-:W-:Y:S01]  /*52f0*/  LOP3.LUT P0, RZ, R163, 0x3f0, RZ, 0xc0, !PT ;  /* 0x000003f0a3ff7812 */ /* 0x000fe2000780c0ff */
[----:B------:R-:W-:Y:S01]  /*5300*/  USHF.L.U32 UR42, UR42, 0x7, URZ ;  /* 0x000000072a2a7899 */ /* 0x000fe200080006ff */
[----:B------:R-:W-:Y:S01]  /*5310*/  @!P1 SEL R3, R77, R0, !P2 ;  /* 0x000000004d039207 */ /* 0x000fe20005000000 */
[----:B------:R-:W-:Y:S01]  /*5320*/  USHF.L.U32 UR41, UR41, 0x8, URZ ;  /* 0x0000000829297899 */ /* 0x000fe200080006ff */
[----:B------:R-:W-:Y:S03]  /*5330*/  @P4 SHF.R.U32.HI R164, RZ, 0x10, R17 ;  /* 0x00000010ffa44819 */ /* 0x000fe60000011611 */
[----:B------:R-:W-:Y:S02]  /*5340*/  @!P1 IMAD.IADD R0, R2, 0x1, -R3 ;  /* 0x0000000102009824 */ /* 0x000fe400078e0a03 */
[----:B------:R-:W-:Y:S02]  /*5350*/  @!P1 IMAD.IADD R2, R3, 0x1, -R2 ;  /* 0x0000000103029824 */ /* 0x000fe400078e0a02 */
[----:B------:R-:W-:Y:S02]  /*5360*/  @!P1 IMAD R77, R0, R9, R77 ;  /* 0x00000009004d9224 */ /* 0x000fe400078e024d */
[----:B------:R-:W-:Y:S01]  /*5370*/  @!P1 IMAD R75, R2, R10, R75 ;  /* 0x0000000a024b9224 */ /* 0x000fe200078e024b */
[----:B------:R-:W-:Y:S06]  /*5380*/  @!P0 BRA `(.L_x_86) ;  /* 0x00000000007c8947 */ /* 0x000fec0003800000 */
[----:B------:R-:W1:Y:S01]  /*5390*/  LDCU.64 UR8, c[0x4][0x80] ;  /* 0x01001000ff0877ac */ /* 0x000e620008000a00 */
[----:B------:R-:W-:Y:S01]  /*53a0*/  MOV R2, 0x0 ;  /* 0x0000000000027802 */ /* 0x000fe20000000f00 */
[----:B------:R-:W-:Y:S02]  /*53b0*/  HFMA2 R12, -RZ, RZ, 0, 5.9604644775390625e-08 ;  /* 0x00000001ff0c7431 */ /* 0x000fe400000001ff */
[----:B------:R-:W-:Y:S01]  /*53c0*/  IMAD.MOV.U32 R8, RZ, RZ, 0x70 ;  /* 0x00000070ff087424 */ /* 0x000fe200078e00ff */
[----:B------:R2:W3:Y:S01]  /*53d0*/  LDC.64 R14, c[0x4][R2] ;  /* 0x01000000020e7b82 */ /* 0x0004e20000000a00 */
[----:B------:R-:W4:Y:S01]  /*53e0*/  LDCU.64 UR6, c[0x4][0x88] ;  /* 0x01001100ff0677ac */ /* 0x000f220008000a00 */
[----:B------:R-:W-:Y:S01]  /*53f0*/  IMAD.MOV.U32 R13, RZ, RZ, RZ ;  /* 0x000000ffff0d7224 */ /* 0x000fe200078e00ff */
[----:B------:R-:W2:Y:S01]  /*5400*/  LDCU.64 UR4, c[0x4][0x8] ;  /* 0x01000100ff0477ac */ /* 0x000ea20008000a00 */
[----:B-1----:R-:W-:Y:S01]  /*5410*/  MOV R5, UR9 ;  /* 0x0000000900057c02 */ /* 0x002fe20008000f00 */
[----:B------:R-:W-:Y:S01]  /*5420*/  IMAD.U32 R4, RZ, RZ, UR8 ;  /* 0x00000008ff047e24 */ /* 0x000fe2000f8e00ff */
[----:B----4-:R-:W-:Y:S01]  /*5430*/  MOV R7, UR7 ;  /* 0x0000000700077c02 */ /* 0x010fe20008000f00 */
[----:B------:R-:W-:Y:S01]  /*5440*/  IMAD.U32 R6, RZ, RZ, UR6 ;  /* 0x00000006ff067e24 */ /* 0x000fe2000f8e00ff */
[----:B--2---:R-:W-:Y:S01]  /*5450*/  MOV R11, UR5 ;  /* 0x00000005000b7c02 */ /* 0x004fe20008000f00 */
[----:B------:R-:W-:Y:S02]  /*5460*/  IMAD.U32 R10, RZ, RZ, UR4 ;  /* 0x00000004ff0a7e24 */ /* 0x000fe4000f8e00ff */
[----:B------:R-:W-:Y:S07]  /*5470*/  LEPC R20, `(.L_x_87) ;  /* 0x000000001014794e */ /* 0x000fee0000000000 */
[----:B---3-5:R-:W-:Y:S05]  /*5480*/  CALL.ABS.NOINC R14 ;  /* 0x000000000e007343 */ /* 0x028fea0003c00000 */
.L_x_87:
[----:B------:R-:W1:Y:S01]  /*5490*/  LDCU.64 UR8, c[0x4][0x80] ;  /* 0x01001000ff0877ac */ /* 0x000e620008000a00 */
[----:B------:R-:W2:Y:S01]  /*54a0*/  LDC.64 R2, c[0x4][R2] ;  /* 0x0100000002027b82 */ /* 0x000ea20000000a00 */
[----:B------:R-:W-:Y:S02]  /*54b0*/  HFMA2 R12, -RZ, RZ, 0, 5.9604644775390625e-08 ;  /* 0x00000001ff0c7431 */ /* 0x000fe400000001ff */
[----:B------:R-:W-:Y:S02]  /*54c0*/  IMAD.MOV.U32 R8, RZ, RZ, 0x70 ;  /* 0x00000070ff087424 */ /* 0x000fe400078e00ff */
[----:B------:R-:W-:Y:S01]  /*54d0*/  IMAD.MOV.U32 R13, RZ, RZ, RZ ;  /* 0x000000ffff0d7224 */ /* 0x000fe200078e00ff */
[----:B------:R-:W3:Y:S01]  /*54e0*/  LDCU.64 UR6, c[0x4][0x88] ;  /* 0x01001100ff0677ac */ /* 0x000ee20008000a00 */
[----:B------:R-:W4:Y:S01]  /*54f0*/  LDCU.64 UR4, c[0x4][0x8] ;  /* 0x01000100ff0477ac */ /* 0x000f220008000a00 */
[----:B-1----:R-:W-:Y:S02]  /*5500*/  MOV R4, UR8 ;  /* 0x0000000800047c02 */ /* 0x002fe40008000f00 */
[----:B------:R-:W-:Y:S02]  /*5510*/  MOV R5, UR9 ;  /* 0x0000000900057c02 */ /* 0x000fe40008000f00 */
[----:B---3--:R-:W-:Y:S01]  /*5520*/  MOV R7, UR7 ;  /* 0x0000000700077c02 */ /* 0x008fe20008000f00 */
[----:B------:R-:W-:Y:S01]  /*5530*/  IMAD.U32 R6, RZ, RZ, UR6 ;  /* 0x00000006ff067e24 */ /* 0x000fe2000f8e00ff */
[----:B----4-:R-:W-:Y:S01]  /*5540*/  MOV R11, UR5 ;  /* 0x00000005000b7c02 */ /* 0x010fe20008000f00 */
[----:B------:R-:W-:Y:S02]  /*5550*/  IMAD.U32 R10, RZ, RZ, UR4 ;  /* 0x00000004ff0a7e24 */ /* 0x000fe4000f8e00ff */
[----:B------:R-:W-:Y:S07]  /*5560*/  LEPC R20, `(.L_x_86) ;  /* 0x000000001014794e */ /* 0x000fee0000000000 */
[----:B--2---:R-:W-:Y:S05]  /*5570*/  CALL.ABS.NOINC R2 ;  /* 0x0000000002007343 */ /* 0x004fea0003c00000 */
.L_x_86:
[----:B------:R-:W-:Y:S05]  /*5580*/  BSYNC.RECONVERGENT B6 ;  /* 0x0000000000067941 */ /* 0x000fea0003800200 */
.L_x_85:
[----:B------:R-:W-:Y:S01]  /*5590*/  ISETP.NE.U32.AND P4, PT, R150, RZ, PT ;  /* 0x000000ff9600720c */ /* 0x000fe20003f85070 */
[----:B------:R-:W-:Y:S01]  /*55a0*/  UISETP.NE.AND UP2, UPT, UR50, URZ, UPT ;  /* 0x000000ff3200728c */ /* 0x000fe2000bf45270 */
[----:B------:R-:W-:Y:S01]  /*55b0*/  ISETP.NE.U32.AND P2, PT, RZ, UR38, PT ;  /* 0x00000026ff007c0c */ /* 0x000fe2000bf45070 */
[----:B------:R-:W-:Y:S01]  /*55c0*/  UISETP.NE.U32.AND UP1, UPT, UR46, URZ, UPT ;  /* 0x000000ff2e00728c */ /* 0x000fe2000bf25070 */
[----:B------:R-:W-:Y:S01]  /*55d0*/  ISETP.NE.AND.EX P4, PT, R151, RZ, PT, P4 ;  /* 0x000000ff9700720c */ /* 0x000fe20003f85340 */
[----:B------:R-:W-:Y:S01]  /*55e0*/  UPLOP3.LUT UP0, UPT, UPT, UPT, UPT, 0x40, 0x4 ;  /* 0x000000000004789c */ /* 0x000fe20003f0e870 */
[----:B------:R-:W-:Y:S01]  /*55f0*/  ISETP.NE.AND.EX P2, PT, RZ, UR39, PT, P2 ;  /* 0x00000027ff007c0c */ /* 0x000fe2000bf45320 */
[----:B------:R-:W-:Y:S01]  /*5600*/  UISETP.NE.AND.EX UP1, UPT, UR47, URZ, UPT, UP1 ;  /* 0x000000ff2f00728c */ /* 0x000fe2000bf25310 */
[----:B------:R-:W-:Y:S04]  /*5610*/  PLOP3.LUT P1, PT, PT, PT, UP2, 0x80, 0x8 ;  /* 0x000000000008781c */ /* 0x000fe80003f2f028 */
[----:B------:R-:W-:Y:S06]  /*5620*/  @UP2 UPLOP3.LUT UP0, UPT, UPT, UPT, UP1, 0x80, 0x8 ;  /* 0x000000000008289c */ /* 0x000fec0003f0f010 */
[----:B------:R-:W-:Y:S01]  /*5630*/  PLOP3.LUT P0, PT, PT, PT, UP0, 0x80, 0x8 ;  /* 0x000000000008781c */ /* 0x000fe20003f0f008 */
[----:B------:R-:W-:Y:S01]  /*5640*/  @!UPT UIADD3 URZ, UPT, UPT, URZ, URZ, URZ ;  /* 0x000000fffffff290 */ /* 0x000fe2000fffe0ff */
[----:B------:R-:W-:Y:S11]  /*5650*/  BRA.U !UP1, `(.L_x_88) ;  /* 0x0000000109387547 */ /* 0x000ff6000b800000 */
[----:B------:R-:W-:Y:S01]  /*5660*/  UISETP.NE.U32.AND UP0, UPT, UR38, URZ, UPT ;  /* 0x000000ff2600728c */ /* 0x000fe2000bf05070 */
[----:B------:R-:W-:Y:S02]  /*5670*/  HFMA2 R0, -RZ, RZ, 0, 5.9604644775390625e-08 ;  /* 0x00000001ff007431 */ /* 0x000fe400000001ff */
[----:B------:R-:W-:Y:S01]  /*5680*/  IMAD.MOV.U32 R155, RZ, RZ, 0x1 ;  /* 0x00000001ff9b7424 */ /* 0x000fe200078e00ff */
[----:B------:R-:W-:Y:S06]  /*5690*/  UISETP.NE.AND.EX UP0, UPT, UR39, URZ, UPT, UP0 ;  /* 0x000000ff2700728c */ /* 0x000fec000bf05300 */
[----:B------:R-:W-:Y:S05]  /*56a0*/  PLOP3.LUT P3, PT, PT, PT, UP0, 0x80, 0x8 ;  /* 0x000000000008781c */ /* 0x000fea0003f6f008 */
[----:B------:R-:W1:Y:S01]  /*56b0*/  @UP0 LDCU.64 UR6, c[0x0][0x888] ;  /* 0x00011100ff0607ac */ /* 0x000e620008000a00 */
[----:B------:R-:W-:Y:S07]  /*56c0*/  @UP0 UIMAD UR4, UR44, UR46, URZ ;  /* 0x0000002e2c0402a4 */ /* 0x000fee000f8e02ff */
[----:B------:R-:W-:Y:S01]  /*56d0*/  @!P3 PRMT R155, R0, 0x7610, R155 ;  /* 0x00007610009bb816 */ /* 0x000fe2000000009b */
[----:B-1----:R-:W-:Y:S03]  /*56e0*/  @UP0 UIMAD.WIDE UR6, UR4, 0x4, UR6 ;  /* 0x00000004040608a5 */ /* 0x002fe6000f8e0206 */
[----:B------:R-:W1:Y:S03]  /*56f0*/  @!UP0 LDCU UR4, c[0x0][0x880] ;  /* 0x00011000ff0487ac */ /* 0x000e660008000800 */
[----:B------:R-:W-:Y:S01]  /*5700*/  IMAD.U32 R2, RZ, RZ, UR6 ;  /* 0x00000006ff027e24 */ /* 0x000fe2000f8e00ff */
[----:B------:R-:W-:Y:S05]  /*5710*/  MOV R3, UR7 ;  /* 0x0000000700037c02 */ /* 0x000fea0008000f00 */
[----:B-----5:R2:W5:Y:S02]  /*5720*/  @P3 LDG.E R81, desc[UR48][R2.64] ;  /* 0x0000003002513981 */ /* 0x020564000c1e1900 */
[----:B-12---:R-:W-:Y:S02]  /*5730*/  @!P3 IMAD.U32 R81, RZ, RZ, UR4 ;  /* 0x00000004ff51be24 */ /* 0x006fe4000f8e00ff */
.L_x_88:
[----:B------:R-:W-:Y:S05]  /*5740*/  @!P4 BRA `(.L_x_89) ;  /* 0x000000000020c947 */ /* 0x000fea0003800000 */
[----:B------:R-:W-:Y:S04]  /*5750*/  ISETP.NE.U32.AND P3, PT, R148, RZ, PT ;  /* 0x000000ff9400720c */ /* 0x000fe80003f65070 */
[----:B------:R-:W-:Y:S11]  /*5760*/  ISETP.NE.AND.EX P3, PT, R149, RZ, PT, P3 ;  /* 0x000000ff9500720c */ /* 0x000ff60003f65330 */
[----:B------:R-:W-:Y:S02]  /*5770*/  @!UPT UIADD3 URZ, UPT, UPT, URZ, URZ, URZ ;  /* 0x000000fffffff290 */ /* 0x000fe4000fffe0ff */
[----:B------:R-:W1:Y:S01]  /*5780*/  @P3 LDC.64 R2, c[0x0][0x8a8] ;  /* 0x00022a00ff023b82 */ /* 0x000e620000000a00 */
[----:B------:R-:W-:Y:S04]  /*5790*/  @P3 IMAD R0, R150, UR44, RZ ;  /* 0x0000002c96003c24 */ /* 0x000fe8000f8e02ff */
[----:B-1----:R-:W-:Y:S05]  /*57a0*/  @P3 IMAD.WIDE R2, R0, 0x4, R2 ;  /* 0x0000000400023825 */ /* 0x002fea00078e0202 */
[----:B-----5:R1:W5:Y:S02]  /*57b0*/  @P3 LDG.E R78, desc[UR48][R2.64] ;  /* 0x00000030024e3981 */ /* 0x020364000c1e1900 */
[----:B-1----:R-:W2:Y:S02]  /*57c0*/  @!P3 LDC R78, c[0x0][0x8a0] ;  /* 0x00022800ff4ebb82 */ /* 0x002ea40000000800 */
.L_x_89:
[----:B-----5:R-:W-:Y:S01]  /*57d0*/  FSETP.NEU.AND P3, PT, R81, RZ, PT ;  /* 0x000000ff5100720b */ /* 0x020fe20003f6d000 */
[----:B------:R-:W-:Y:S01]  /*57e0*/  IMAD.SHL.U32 R182, R160, 0x2, RZ ;  /* 0x00000002a0b67824 */ /* 0x000fe200078e00ff */
[----:B------:R-:W-:Y:S01]  /*57f0*/  SEL R3, RZ, 0xffffffff, P2 ;  /* 0xffffffffff037807 */ /* 0x000fe20001000000 */
[----:B------:R-:W-:Y:S01]  /*5800*/  IMAD.SHL.U32 R100, R168, 0x10, RZ ;  /* 0x00000010a8647824 */ /* 0x000fe200078e00ff */
[----:B------:R-:W-:Y:S01]  /*5810*/  @P1 LOP3.LUT P2, RZ, R155, 0xff, RZ, 0xc0, !PT ;  /* 0x000000ff9bff1812 */ /* 0x000fe2000784c0ff */
[----:B------:R-:W-:Y:S01]  /*5820*/  VIADD R181, R182, UR36 ;  /* 0x00000024b6b57c36 */ /* 0x000fe20008000000 */
[----:B------:R-:W-:Y:S01]  /*5830*/  @P1 SEL R2, RZ, 0xffffffff, P3 ;  /* 0xffffffffff021807 */ /* 0x000fe20001800000 */
[----:B------:R-:W-:Y:S01]  /*5840*/  IMAD.MOV.U32 R108, RZ, RZ, -0x10 ;  /* 0xfffffff0ff6c7424 */ /* 0x000fe200078e00ff */
[----:B------:R-:W-:Y:S01]  /*5850*/  LOP3.LUT R167, R167, 0x1, RZ, 0x3c, !PT ;  /* 0x00000001a7a77812 */ /* 0x000fe200078e3cff */
[----:B------:R-:W-:Y:S01]  /*5860*/  IMAD.SHL.U32 R102, R169, 0x10, RZ ;  /* 0x00000010a9667824 */ /* 0x000fe200078e00ff */
[----:B------:R-:W-:Y:S01]  /*5870*/  @P0 SEL R2, R3, R2, !P2 ;  /* 0x0000000203020207 */ /* 0x000fe20005000000 */
[C---:B------:R-:W-:Y:S01]  /*5880*/  IMAD.IADD R177, R181.reuse, 0x1, R100 ;  /* 0x00000001b5b17824 */ /* 0x040fe200078e0264 */
[----:B------:R-:W-:Y:S01]  /*5890*/  LEA R87, R76, UR36, 0x3 ;  /* 0x000000244c577c11 */ /* 0x000fe2000f8e18ff */
[----:B------:R-:W-:Y:S01]  /*58a0*/  IMAD.IADD R180, R181, 0x1, R102 ;  /* 0x00000001b5b47824 */ /* 0x000fe200078e0266 */
[----:B------:R-:W-:Y:S01]  /*58b0*/  @P1 LOP3.LUT R2, R2, 0x1, RZ, 0xc0, !PT ;  /* 0x0000000102021812 */ /* 0x000fe200078ec0ff */
[----:B------:R-:W-:Y:S01]  /*58c0*/  IMAD.IADD R175, R102, 0x1, R177 ;  /* 0x0000000166af7824 */ /* 0x000fe200078e02b1 */
[----:B------:R-:W-:Y:S01]  /*58d0*/  SHF.L.U32 R0, R166, 0x1f, RZ ;  /* 0x0000001fa6007819 */ /* 0x000fe200000006ff */
[----:B------:R-:W-:Y:S01]  /*58e0*/  BSSY B1, `(.L_x_90) ;  /* 0x000004a000017945 */ /* 0x000fe20003800000 */
[----:B------:R-:W-:Y:S01]  /*58f0*/  ISETP.NE.U32.OR P4, PT, R2, 0x1, !P1 ;  /* 0x000000010200780c */ /* 0x000fe20004f85470 */
[----:B------:R-:W-:Y:S01]  /*5900*/  IMAD.MOV.U32 R103, RZ, RZ, 0x1 ;  /* 0x00000001ff677424 */ /* 0x000fe200078e00ff */
[----:B------:R-:W-:Y:S01]  /*5910*/  PLOP3.LUT P2, PT, PT, PT, UP1, 0x80, 0x8 ;  /* 0x000000000008781c */ /* 0x000fe20003f4f018 */
[----:B------:R-:W-:Y:S01]  /*5920*/  IMAD R80, R76, 0x100, R79 ;  /* 0x000001004c507824 */ /* 0x000fe200078e024f */
[----:B------:R-:W-:Y:S01]  /*5930*/  SEL R2, RZ, 0xffffffff, P3 ;  /* 0xffffffffff027807 */ /* 0x000fe20001800000 */
[----:B------:R-:W-:Y:S01]  /*5940*/  IMAD.MOV.U32 R101, RZ, RZ, RZ ;  /* 0x000000ffff657224 */ /* 0x000fe200078e00ff */
[----:B------:R-:W-:Y:S02]  /*5950*/  LOP3.LUT P3, R172, R155, 0xff, RZ, 0xc0, !PT ;  /* 0x000000ff9bac7812 */ /* 0x000fe4000786c0ff */
[----:B------:R-:W-:Y:S02]  /*5960*/  CS2R R146, SRZ ;  /* 0x0000000000927805 */ /* 0x000fe4000001ff00 */
[----:B------:R-:W-:Y:S02]  /*5970*/  P2R R179, PR, RZ, 0x10 ;  /* 0x00000010ffb37803 */ /* 0x000fe40000000000 */
[----:B------:R-:W-:Y:S02]  /*5980*/  CS2R R144, SRZ ;  /* 0x0000000000907805 */ /* 0x000fe4000001ff00 */
[----:B------:R-:W-:Y:S02]  /*5990*/  CS2R R138, SRZ ;  /* 0x00000000008a7805 */ /* 0x000fe4000001ff00 */
[----:B------:R-:W-:Y:S02]  /*59a0*/  CS2R R136, SRZ ;  /* 0x0000000000887805 */ /* 0x000fe4000001ff00 */
[----:B------:R-:W-:Y:S02]  /*59b0*/  CS2R R130, SRZ ;  /* 0x0000000000827805 */ /* 0x000fe4000001ff00 */
[----:B------:R-:W-:Y:S02]  /*59c0*/  @P4 SHF.L.U32 R4, R167, 0x1f, RZ ;  /* 0x0000001fa7044819 */ /* 0x000fe400000006ff */
[----:B------:R-:W-:Y:S02]  /*59d0*/  CS2R R128, SRZ ;  /* 0x0000000000807805 */ /* 0x000fe4000001ff00 */
[----:B------:R-:W-:Y:S02]  /*59e0*/  @P2 SEL R2, R3, R2, !P3 ;  /* 0x0000000203022207 */ /* 0x000fe40005800000 */
[----:B------:R-:W-:Y:S01]  /*59f0*/  CS2R R122, SRZ ;  /* 0x00000000007a7805 */ /* 0x000fe2000001ff00 */
[----:B------:R-:W1:Y:S01]  /*5a00*/  @P4 SYNCS.PHASECHK.TRANS64.TRYWAIT P1, [UR36+0x60], R4 ;  /* 0x00006004ff0045a7 */ /* 0x000e620008021124 */
[----:B------:R-:W-:Y:S02]  /*5a10*/  CS2R R120, SRZ ;  /* 0x0000000000787805 */ /* 0x000fe4000001ff00 */
[----:B------:R-:W-:Y:S02]  /*5a20*/  LOP3.LUT R2, R2, 0x1, RZ, 0xc0, !PT ;  /* 0x0000000102027812 */ /* 0x000fe400078ec0ff */
[----:B------:R-:W-:Y:S02]  /*5a30*/  CS2R R114, SRZ ;  /* 0x0000000000727805 */ /* 0x000fe4000001ff00 */
[----:B------:R-:W-:Y:S02]  /*5a40*/  CS2R R112, SRZ ;  /* 0x0000000000707805 */ /* 0x000fe4000001ff00 */
[----:B------:R-:W-:Y:S02]  /*5a50*/  CS2R R106, SRZ ;  /* 0x00000000006a7805 */ /* 0x000fe4000001ff00 */
[----:B------:R-:W-:Y:S02]  /*5a60*/  ISETP.NE.U32.AND P2, PT, R2, 0x1, PT ;  /* 0x000000010200780c */ /* 0x000fe40003f45070 */
[----:B------:R-:W-:Y:S02]  /*5a70*/  CS2R R104, SRZ ;  /* 0x0000000000687805 */ /* 0x000fe4000001ff00 */
[----:B------:R-:W-:Y:S02]  /*5a80*/  CS2R R98, SRZ ;  /* 0x0000000000627805 */ /* 0x000fe4000001ff00 */
[----:B------:R-:W-:Y:S02]  /*5a90*/  CS2R R96, SRZ ;  /* 0x0000000000607805 */ /* 0x000fe4000001ff00 */
[----:B------:R-:W-:Y:S02]  /*5aa0*/  P2R R109, PR, RZ, 0x4 ;  /* 0x00000004ff6d7803 */ /* 0x000fe40000000000 */
[----:B------:R-:W-:Y:S02]  /*5ab0*/  CS2R R90, SRZ ;  /* 0x00000000005a7805 */ /* 0x000fe4000001ff00 */
[----:B------:R-:W-:Y:S02]  /*5ac0*/  ISETP.NE.U32.AND P2, PT, R161, 0x1, PT ;  /* 0x00000001a100780c */ /* 0x000fe40003f45070 */
[----:B------:R-:W-:Y:S01]  /*5ad0*/  CS2R R88, SRZ ;  /* 0x0000000000587805 */ /* 0x000fe2000001ff00 */
[----:B------:R3:W4:Y:S01]  /*5ae0*/  SYNCS.PHASECHK.TRANS64.TRYWAIT P0, [R87+URZ+0xd0], R0 ;  /* 0x0000d000570075a7 */ /* 0x00072200080011ff */
[----:B------:R-:W-:Y:S05]  /*5af0*/  SEL R108, R108, 0x10, !P2 ;  /* 0x000000106c6c7807 */ /* 0x000fea0005000000 */
[----:B------:R-:W-:Y:S02]  /*5b00*/  IMAD.IADD R181, R181, 0x1, R108 ;  /* 0x00000001b5b57824 */ /* 0x000fe400078e026c */
[C---:B------:R-:W-:Y:S02]  /*5b10*/  IMAD.IADD R178, R108.reuse, 0x1, R180 ;  /* 0x000000016cb27824 */ /* 0x040fe400078e02b4 */
[C---:B------:R-:W-:Y:S02]  /*5b20*/  IMAD.IADD R176, R108.reuse, 0x1, R177 ;  /* 0x000000016cb07824 */ /* 0x040fe400078e02b1 */
[----:B------:R-:W-:Y:S01]  /*5b30*/  IMAD.IADD R174, R108, 0x1, R175 ;  /* 0x000000016cae7824 */ /* 0x000fe200078e02af */
[----:B-1----:R-:W-:Y:S01]  /*5b40*/  @P4 SEL R103, RZ, 0x1, !P1 ;  /* 0x00000001ff674807 */ /* 0x002fe20004800000 */
[----:B---3--:R-:W-:Y:S06]  /*5b50*/  @!P4 BRA `(.L_x_91) ;  /* 0x000000000088c947 */ /* 0x008fec0003800000 */
[----:B------:R-:W-:Y:S01]  /*5b60*/  IMAD.MOV.U32 R147, RZ, RZ, RZ ;  /* 0x000000ffff937224 */ /* 0x000fe200078e00ff */
[----:B------:R-:W-:Y:S01]  /*5b70*/  ISETP.NE.AND P1, PT, R103, RZ, PT ;  /* 0x000000ff6700720c */ /* 0x000fe20003f25270 */
[----:B------:R-:W-:Y:S01]  /*5b80*/  BSSY B0, `(.L_x_92) ;  /* 0x0000014000007945 */ /* 0x000fe20003800000 */
[----:B------:R-:W-:Y:S02]  /*5b90*/  CS2R R90, SRZ ;  /* 0x00000000005a7805 */ /* 0x000fe4000001ff00 */
        /* <DEDUP_REMOVED lines=13> */
[----:B------:R-:W-:Y:S01]  /*5c70*/  CS2R R144, SRZ ;  /* 0x0000000000907805 */ /* 0x000fe2000001ff00 */
[----:B------:R-:W-:Y:S06]  /*5c80*/  @P1 BRA `(.L_x_93) ;  /* 0x00000000000c1947 */ /* 0x000fec0003800000 */
[----:B------:R-:W-:Y:S04]  /*5c90*/  SHF.L.U32 R3, R167, 0x1f, RZ ;  /* 0x0000001fa7037819 */ /* 0x000fe800000006ff */
[----:B------:R-:W1:Y:S02]  /*5ca0*/  SYNCS.PHASECHK.TRANS64.TRYWAIT P1, [UR36+0x60], R3 ;  /* 0x00006003ff0075a7 */ /* 0x000e640008021124 */
[----:B-1----:R-:W-:Y:S05]  /*5cb0*/  @!P1 BRA `(.L_x_94) ;  /* 0x0000005c001c9947 */ /* 0x002fea0003800000 */
.L_x_93:
[----:B------:R-:W-:Y:S05]  /*5cc0*/  BSYNC B0 ;  /* 0x0000000000007941 */ /* 0x000fea0003800000 */
.L_x_92:
[----:B------:R-:W-:Y:S01]  /*5cd0*/  ISETP.NE.AND P1, PT, R109, RZ, PT ;  /* 0x000000ff6d00720c */ /* 0x000fe20003f25270 */
[----:B------:R-:W-:Y:S11]  /*5ce0*/  HFMA2 R101, -RZ, RZ, 0, 5.9604644775390625e-08 ;  /* 0x00000001ff657431 */ /* 0x000ff600000001ff */
[----:B------:R-:W-:Y:S01]  /*5cf0*/  @!UPT UIADD3 URZ, UPT, UPT, URZ, URZ, URZ ;  /* 0x000000fffffff290 */ /* 0x000fe2000fffe0ff */
[----:B------:R3:W1:Y:S04]  /*5d00*/  @P1 LDS.128 R88, [R182+UR36+0x400] ;  /* 0x00040024b6581984 */ /* 0x0006680008000c00 */
[----:B------:R3:W1:Y:S04]  /*5d10*/  @P1 LDS.128 R96, [R181+0x400] ;  /* 0x00040000b5601984 */ /* 0x0006680000000c00 */
[----:B------:R3:W1:Y:S04]  /*5d20*/  @P1 LDS.128 R104, [R180+0x400] ;  /* 0x00040000b4681984 */ /* 0x0006680000000c00 */
[----:B------:R3:W1:Y:S04]  /*5d30*/  @P1 LDS.128 R112, [R178+0x400] ;  /* 0x00040000b2701984 */ /* 0x0006680000000c00 */
[----:B------:R3:W1:Y:S04]  /*5d40*/  @P1 LDS.128 R120, [R177+0x400] ;  /* 0x00040000b1781984 */ /* 0x0006680000000c00 */
[----:B------:R3:W1:Y:S04]  /*5d50*/  @P1 LDS.128 R128, [R176+0x400] ;  /* 0x00040000b0801984 */ /* 0x0006680000000c00 */
[----:B------:R3:W1:Y:S04]  /*5d60*/  @P1 LDS.128 R136, [R175+0x400] ;  /* 0x00040000af881984 */ /* 0x0006680000000c00 */
[----:B------:R3:W1:Y:S02]  /*5d70*/  @P1 LDS.128 R144, [R174+0x400] ;  /* 0x00040000ae901984 */ /* 0x0006640000000c00 */
.L_x_91:
[----:B------:R-:W-:Y:S05]  /*5d80*/  BSYNC B1 ;  /* 0x0000000000017941 */ /* 0x000fea0003800000 */
.L_x_90:
[----:B-1----:R-:W-:Y:S04]  /*5d90*/  SHF.R.U32.HI R3, RZ, 0x15, R80 ;  /* 0x00000015ff037819 */ /* 0x002fe80000011650 */
[----:B------:R-:W-:Y:S01]  /*5da0*/  LOP3.LUT P1, RZ, R3, 0x3, R162, 0x48, !PT ;  /* 0x0000000303ff7812 */ /* 0x000fe200078248a2 */
[----:B------:R-:W-:Y:S01]  /*5db0*/  @!UPT UIADD3 URZ, UPT, UPT, URZ, URZ, URZ ;  /* 0x000000fffffff290 */ /* 0x000fe2000fffe0ff */
[----:B----4-:R-:W-:Y:S11]  /*5dc0*/  @P0 BRA `(.L_x_95) ;  /* 0x0000000000080947 */ /* 0x010ff60003800000 */
[----:B------:R-:W1:Y:S02]  /*5dd0*/  SYNCS.PHASECHK.TRANS64.TRYWAIT P0, [R87+URZ+0xd0], R0 ;  /* 0x0000d000570075a7 */ /* 0x000e6400080011ff */
[----:B-1----:R-:W-:Y:S05]  /*5de0*/  @!P0 BRA `(.L_x_96) ;  /* 0x0000005800e88947 */ /* 0x002fea0003800000 */
.L_x_95:
[----:B------:R-:W-:Y:S05]  /*5df0*/  @!P1 BRA `(.L_x_97) ;  /* 0x0000000000409947 */ /* 0x000fea0003800000 */
[----:B------:R-:W4:Y:S01]  /*5e00*/  LDCU.64 UR8, c[0x4][0x70] ;  /* 0x01000e00ff0877ac */ /* 0x000f220008000a00 */
[----:B------:R-:W-:Y:S01]  /*5e10*/  MOV R3, 0x0 ;  /* 0x0000000000037802 */ /* 0x000fe20000000f00 */
[----:B------:R-:W-:Y:S02]  /*5e20*/  HFMA2 R12, -RZ, RZ, 0, 5.9604644775390625e-08 ;  /* 0x00000001ff0c7431 */ /* 0x000fe400000001ff */
[----:B------:R-:W-:Y:S02]  /*5e30*/  IMAD.MOV.U32 R8, RZ, RZ, 0x192 ;  /* 0x00000192ff087424 */ /* 0x000fe400078e00ff */
[----:B------:R-:W-:Y:S01]  /*5e40*/  IMAD.MOV.U32 R13, RZ, RZ, RZ ;  /* 0x000000ffff0d7224 */ /* 0x000fe200078e00ff */
[----:B------:R-:W5:Y:S01]  /*5e50*/  LDCU.64 UR6, c[0x4][0x78] ;  /* 0x01000f00ff0677ac */ /* 0x000f620008000a00 */
[----:B------:R-:W1:Y:S01]  /*5e60*/  LDC.64 R2, c[0x4][R3] ;  /* 0x0100000003027b82 */ /* 0x000e620000000a00 */
[----:B------:R-:W2:Y:S01]  /*5e70*/  LDCU.64 UR4, c[0x4][0x10] ;  /* 0x01000200ff0477ac */ /* 0x000ea20008000a00 */
[----:B----4-:R-:W-:Y:S01]  /*5e80*/  MOV R5, UR9 ;  /* 0x0000000900057c02 */ /* 0x010fe20008000f00 */
[----:B------:R-:W-:Y:S01]  /*5e90*/  IMAD.U32 R4, RZ, RZ, UR8 ;  /* 0x00000008ff047e24 */ /* 0x000fe2000f8e00ff */
[----:B-----5:R-:W-:Y:S01]  /*5ea0*/  MOV R7, UR7 ;  /* 0x0000000700077c02 */ /* 0x020fe20008000f00 */
[----:B------:R-:W-:Y:S01]  /*5eb0*/  IMAD.U32 R6, RZ, RZ, UR6 ;  /* 0x00000006ff067e24 */ /* 0x000fe2000f8e00ff */
[----:B--2---:R-:W-:Y:S01]  /*5ec0*/  MOV R11, UR5 ;  /* 0x00000005000b7c02 */ /* 0x004fe20008000f00 */
[----:B------:R-:W-:Y:S02]  /*5ed0*/  IMAD.U32 R10, RZ, RZ, UR4 ;  /* 0x00000004ff0a7e24 */ /* 0x000fe4000f8e00ff */
[----:B------:R-:W-:Y:S07]  /*5ee0*/  LEPC R20, `(.L_x_97) ;  /* 0x000000001014794e */ /* 0x000fee0000000000 */
[----:B-1-3--:R-:W-:Y:S05]  /*5ef0*/  CALL.ABS.NOINC R2 ;  /* 0x0000000002007343 */ /* 0x00afea0003c00000 */
.L_x_97:
[----:B------:R-:W-:Y:S01]  /*5f00*/  SHF.L.U32 R82, R88, 0x10, RZ ;  /* 0x0000001058527819 */ /* 0x000fe200000006ff */
[----:B------:R-:W-:Y:S05]  /*5f10*/  WARPSYNC.ALL ;  /* 0x0000000000007948 */ /* 0x000fea0003800000 */
[----:B------:R-:W-:Y:S01]  /*5f20*/  R2UR UR4, R80 ;  /* 0x00000000500472ca */ /* 0x000fe200000e0000 */
[----:B------:R-:W-:Y:S01]  /*5f30*/  BSSY.RECONVERGENT B0, `(.L_x_98) ;  /* 0x00000fc000007945 */ /* 0x000fe20003800200 */
[----:B------:R-:W-:Y:S02]  /*5f40*/  LOP3.LUT R83, R88, 0xffff0000, RZ, 0xc0, !PT ;  /* 0xffff000058537812 */ /* 0x000fe400078ec0ff */
[----:B------:R-:W-:Y:S02]  /*5f50*/  LOP3.LUT R84, R89, 0xffff0000, RZ, 0xc0, !PT ;  /* 0xffff000059547812 */ /* 0x000fe400078ec0ff */
[C---:B------:R-:W-:Y:S02]  /*5f60*/  SHF.L.U32 R85, R107.reuse, 0x10, RZ ;  /* 0x000000106b557819 */ /* 0x040fe400000006ff */
[----:B------:R-:W-:Y:S02]  /*5f70*/  LOP3.LUT R86, R107, 0xffff0000, RZ, 0xc0, !PT ;  /* 0xffff00006b567812 */ /* 0x000fe400078ec0ff */
[----:B------:R-:W-:Y:S03]  /*5f80*/  ISETP.NE.AND P0, PT, R170, RZ, PT ;  /* 0x000000ffaa00720c */ /* 0x000fe60003f05270 */
[----:B------:R-:W1:Y:S02]  /*5f90*/  LDTM.x64 R4, tmem[UR4] ;  /* 0x00000004000479ee */ /* 0x000e640008340000 */
[C---:B-12---:R-:W-:Y:S01]  /*5fa0*/  FMUL R0, R78.reuse, R4 ;  /* 0x000000044e007220 */ /* 0x046fe20000400000 */
[C---:B------:R-:W-:Y:S01]  /*5fb0*/  FMUL R2, R78.reuse, R5 ;  /* 0x000000054e027220 */ /* 0x040fe20000400000 */
[C---:B------:R-:W-:Y:S01]  /*5fc0*/  FMUL R3, R78.reuse, R6 ;  /* 0x000000064e037220 */ /* 0x040fe20000400000 */
[----:B------:R-:W-:Y:S01]  /*5fd0*/  FMUL R7, R78, R7 ;  /* 0x000000074e077220 */ /* 0x000fe20000400000 */
[----:B------:R-:W-:Y:S01]  /*5fe0*/  FFMA R0, R81, R82, R0 ;  /* 0x0000005251007223 */ /* 0x000fe20000000000 */
[----:B------:R-:W-:Y:S01]  /*5ff0*/  SHF.L.U32 R82, R89, 0x10, RZ ;  /* 0x0000001059527819 */ /* 0x000fe200000006ff */
[C---:B------:R-:W-:Y:S01]  /*6000*/  FFMA R2, R81.reuse, R83, R2 ;  /* 0x0000005351027223 */ /* 0x040fe20000000002 */
[----:B------:R-:W-:Y:S01]  /*6010*/  SHF.L.U32 R83, R90, 0x10, RZ ;  /* 0x000000105a537819 */ /* 0x000fe200000006ff */
[C---:B------:R-:W-:Y:S01]  /*6020*/  FMUL R4, R78.reuse, R8 ;  /* 0x000000084e047220 */ /* 0x040fe20000400000 */
[----:B------:R-:W-:Y:S01]  /*6030*/  FMUL R5, R78, R9 ;  /* 0x000000094e057220 */ /* 0x000fe20000400000 */
[C---:B------:R-:W-:Y:S01]  /*6040*/  FFMA R3, R81.reuse, R82, R3 ;  /* 0x0000005251037223 */ /* 0x040fe20000000003 */
[----:B------:R-:W-:Y:S01]  /*6050*/  LOP3.LUT R82, R90, 0xffff0000, RZ, 0xc0, !PT ;  /* 0xffff00005a527812 */ /* 0x000fe200078ec0ff */
[----:B------:R-:W-:Y:S01]  /*6060*/  FFMA R7, R81, R84, R7 ;  /* 0x0000005451077223 */ /* 0x000fe20000000007 */
[----:B------:R-:W-:Y:S01]  /*6070*/  LOP3.LUT R84, R91, 0xffff0000, RZ, 0xc0, !PT ;  /* 0xffff00005b547812 */ /* 0x000fe200078ec0ff */
[----:B------:R-:W-:Y:S01]  /*6080*/  FFMA R4, R81, R83, R4 ;  /* 0x0000005351047223 */ /* 0x000fe20000000004 */
[----:B------:R-:W-:Y:S01]  /*6090*/  SHF.L.U32 R83, R91, 0x10, RZ ;  /* 0x000000105b537819 */ /* 0x000fe200000006ff */
[----:B------:R-:W-:Y:S01]  /*60a0*/  FMUL R6, R78, R10 ;  /* 0x0000000a4e067220 */ /* 0x000fe20000400000 */
[----:B------:R-:W-:Y:S01]  /*60b0*/  F2FP.BF16.F32.PACK_AB R92, R2, R0 ;  /* 0x00000000025c723e */ /* 0x000fe200000010ff */
[----:B------:R-:W-:Y:S01]  /*60c0*/  FMUL R11, R78, R11 ;  /* 0x0000000b4e0b7220 */ /* 0x000fe20000400000 */
[----:B------:R-:W-:Y:S01]  /*60d0*/  F2FP.BF16.F32.PACK_AB R93, R7, R3 ;  /* 0x00000003075d723e */ /* 0x000fe200000010ff */
[C---:B------:R-:W-:Y:S01]  /*60e0*/  FFMA R5, R81.reuse, R82, R5 ;  /* 0x0000005251057223 */ /* 0x040fe20000000005 */
[----:B------:R-:W-:Y:S01]  /*60f0*/  SHF.L.U32 R82, R96, 0x10, RZ ;  /* 0x0000001060527819 */ /* 0x000fe200000006ff */
[----:B------:R-:W-:Y:S01]  /*6100*/  FFMA R6, R81, R83, R6 ;  /* 0x0000005351067223 */ /* 0x000fe20000000006 */
[----:B------:R-:W-:Y:S01]  /*6110*/  SHF.L.U32 R83, R98, 0x10, RZ ;  /* 0x0000001062537819 */ /* 0x000fe200000006ff */
[----:B------:R-:W-:Y:S01]  /*6120*/  FMUL R8, R78, R12 ;  /* 0x0000000c4e087220 */ /* 0x000fe20000400000 */
[----:B------:R-:W-:Y:S01]  /*6130*/  F2FP.BF16.F32.PACK_AB R94, R5, R4 ;  /* 0x00000004055e723e */ /* 0x000fe200000010ff */
[C---:B------:R-:W-:Y:S01]  /*6140*/  FFMA R11, R81.reuse, R84, R11 ;  /* 0x00000054510b7223 */ /* 0x040fe2000000000b */
[----:B------:R-:W-:Y:S01]  /*6150*/  LOP3.LUT R84, R96, 0xffff0000, RZ, 0xc0, !PT ;  /* 0xffff000060547812 */ /* 0x000fe200078ec0ff */
[C---:B------:R-:W-:Y:S01]  /*6160*/  FMUL R9, R78.reuse, R13 ;  /* 0x0000000d4e097220 */ /* 0x040fe20000400000 */
[----:B------:R-:W-:Y:S01]  /*6170*/  FFMA R8, R81, R82, R8 ;  /* 0x0000005251087223 */ /* 0x000fe20000000008 */
[----:B------:R-:W-:Y:S01]  /*6180*/  SHF.L.U32 R82, R97, 0x10, RZ ;  /* 0x0000001061527819 */ /* 0x000fe200000006ff */
[C---:B------:R-:W-:Y:S01]  /*6190*/  FMUL R10, R78.reuse, R14 ;  /* 0x0000000e4e0a7220 */ /* 0x040fe20000400000 */
[----:B------:R-:W-:Y:S01]  /*61a0*/  F2FP.BF16.F32.PACK_AB R95, R11, R6 ;  /* 0x000000060b5f723e */ /* 0x000fe200000010ff */
[----:B------:R-:W-:Y:S01]  /*61b0*/  FFMA R9, R81, R84, R9 ;  /* 0x0000005451097223 */ /* 0x000fe20000000009 */
[----:B------:R-:W-:Y:S01]  /*61c0*/  LOP3.LUT R84, R97, 0xffff0000, RZ, 0xc0, !PT ;  /* 0xffff000061547812 */ /* 0x000fe200078ec0ff */
[----:B------:R-:W-:Y:S01]  /*61d0*/  FMUL R15, R78, R15 ;  /* 0x0000000f4e0f7220 */ /* 0x000fe20000400000 */
[----:B------:R-:W-:Y:S01]  /*61e0*/  FFMA R10, R81, R82, R10 ;  /* 0x00000052510a7223 */ /* 0x000fe2000000000a */
[----:B------:R-:W-:Y:S01]  /*61f0*/  LOP3.LUT R82, R98, 0xffff0000, RZ, 0xc0, !PT ;  /* 0xffff000062527812 */ /* 0x000fe200078ec0ff */
[C---:B------:R-:W-:Y:S01]  /*6200*/  FMUL R12, R78.reuse, R16 ;  /* 0x000000104e0c7220 */ /* 0x040fe20000400000 */
[----:B------:R-:W-:Y:S01]  /*6210*/  F2FP.BF16.F32.PACK_AB R116, R9, R8 ;  /* 0x000000080974723e */ /* 0x000fe200000010ff */
[----:B------:R-:W-:Y:S01]  /*6220*/  FMUL R13, R78, R17 ;  /* 0x000000114e0d7220 */ /* 0x000fe20000400000 */
[----:B------:R-:W-:Y:S01]  /*6230*/  FFMA R15, R81, R84, R15 ;  /* 0x00000054510f7223 */ /* 0x000fe2000000000f */
[----:B------:R-:W-:Y:S01]  /*6240*/  LOP3.LUT R84, R99, 0xffff0000, RZ, 0xc0, !PT ;  /* 0xffff000063547812 */ /* 0x000fe200078ec0ff */
[----:B------:R-:W-:Y:S01]  /*6250*/  FFMA R12, R81, R83, R12 ;  /* 0x00000053510c7223 */ /* 0x000fe2000000000c */
[----:B------:R-:W-:Y:S01]  /*6260*/  SHF.L.U32 R83, R99, 0x10, RZ ;  /* 0x0000001063537819 */ /* 0x000fe200000006ff */
[----:B------:R-:W-:Y:S01]  /*6270*/  FFMA R13, R81, R82, R13 ;  /* 0x00000052510d7223 */ /* 0x000fe2000000000d */
[----:B------:R-:W-:Y:S01]  /*6280*/  SHF.L.U32 R82, R104, 0x10, RZ ;  /* 0x0000001068527819 */ /* 0x000fe200000006ff */
[C---:B------:R-:W-:Y:S01]  /*6290*/  FMUL R14, R78.reuse, R18 ;  /* 0x000000124e0e7220 */ /* 0x040fe20000400000 */
[----:B------:R-:W-:Y:S01]  /*62a0*/  F2FP.BF16.F32.PACK_AB R117, R15, R10 ;  /* 0x0000000a0f75723e */ /* 0x000fe200000010ff */
[C---:B------:R-:W-:Y:S01]  /*62b0*/  FMUL R19, R78.reuse, R19 ;  /* 0x000000134e137220 */ /* 0x040fe20000400000 */
[----:B------:R-:W-:Y:S01]  /*62c0*/  F2FP.BF16.F32.PACK_AB R118, R13, R12 ;  /* 0x0000000c0d76723e */ /* 0x000fe200000010ff */
[----:B------:R-:W-:Y:S01]  /*62d0*/  FMUL R16, R78, R20 ;  /* 0x000000144e107220 */ /* 0x000fe20000400000 */
[C---:B------:R-:W-:Y:S01]  /*62e0*/  FFMA R14, R81.reuse, R83, R14 ;  /* 0x00000053510e7223 */ /* 0x040fe2000000000e */
[----:B------:R-:W-:Y:S01]  /*62f0*/  SHF.L.U32 R83, R106, 0x10, RZ ;  /* 0x000000106a537819 */ /* 0x000fe200000006ff */
[C---:B------:R-:W-:Y:S01]  /*6300*/  FFMA R19, R81.reuse, R84, R19 ;  /* 0x0000005451137223 */ /* 0x040fe20000000013 */
[----:B------:R-:W-:Y:S01]  /*6310*/  LOP3.LUT R84, R104, 0xffff0000, RZ, 0xc0, !PT ;  /* 0xffff000068547812 */ /* 0x000fe200078ec0ff */
[----:B------:R-:W-:Y:S01]  /*6320*/  FFMA R16, R81, R82, R16 ;  /* 0x0000005251107223 */ /* 0x000fe20000000010 */
[----:B------:R-:W-:Y:S01]  /*6330*/  SHF.L.U32 R82, R105, 0x10, RZ ;  /* 0x0000001069527819 */ /* 0x000fe200000006ff */
[C---:B------:R-:W-:Y:S01]  /*6340*/  FMUL R17, R78.reuse, R21 ;  /* 0x000000154e117220 */ /* 0x040fe20000400000 */
[----:B------:R-:W-:Y:S01]  /*6350*/  F2FP.BF16.F32.PACK_AB R119, R19, R14 ;  /* 0x0000000e1377723e */ /* 0x000fe200000010ff */
[C---:B------:R-:W-:Y:S01]  /*6360*/  FMUL R18, R78.reuse, R22 ;  /* 0x000000164e127220 */ /* 0x040fe20000400000 */
[----:B------:R-:W-:Y:S01]  /*6370*/  FMUL R23, R78, R23 ;  /* 0x000000174e177220 */ /* 0x000fe20000400000 */
[C---:B------:R-:W-:Y:S01]  /*6380*/  FFMA R17, R81.reuse, R84, R17 ;  /* 0x0000005451117223 */ /* 0x040fe20000000011 */
[----:B------:R-:W-:Y:S01]  /*6390*/  LOP3.LUT R84, R106, 0xffff0000, RZ, 0xc0, !PT ;  /* 0xffff00006a547812 */ /* 0x000fe200078ec0ff */
[----:B------:R-:W-:Y:S01]  /*63a0*/  FFMA R18, R81, R82, R18 ;  /* 0x0000005251127223 */ /* 0x000fe20000000012 */
[----:B------:R-:W-:Y:S01]  /*63b0*/  LOP3.LUT R82, R105, 0xffff0000, RZ, 0xc0, !PT ;  /* 0xffff000069527812 */ /* 0x000fe200078ec0ff */
[C---:B------:R-:W-:Y:S01]  /*63c0*/  FMUL R20, R78.reuse, R24 ;  /* 0x000000184e147220 */ /* 0x040fe20000400000 */
[----:B------:R-:W-:Y:S01]  /*63d0*/  F2FP.BF16.F32.PACK_AB R124, R17, R16 ;  /* 0x00000010117c723e */ /* 0x000fe200000010ff */
[C---:B------:R-:W-:Y:S01]  /*63e0*/  FMUL R21, R78.reuse, R25 ;  /* 0x000000194e157220 */ /* 0x040fe20000400000 */
[----:B------:R-:W-:Y:S01]  /*63f0*/  FMUL R22, R78, R26 ;  /* 0x0000001a4e167220 */ /* 0x000fe20000400000 */
[C---:B------:R-:W-:Y:S01]  /*6400*/  FFMA R23, R81.reuse, R82, R23 ;  /* 0x0000005251177223 */ /* 0x040fe20000000017 */
[----:B------:R-:W-:Y:S01]  /*6410*/  SHF.L.U32 R82, R112, 0x10, RZ ;  /* 0x0000001070527819 */ /* 0x000fe200000006ff */
[C---:B------:R-:W-:Y:S01]  /*6420*/  FMUL R27, R78.reuse, R27 ;  /* 0x0000001b4e1b7220 */ /* 0x040fe20000400000 */
[----:B------:R-:W-:Y:S01]  /*6430*/  FFMA R20, R81, R83, R20 ;  /* 0x0000005351147223 */ /* 0x000fe20000000014 */
[----:B------:R-:W-:Y:S01]  /*6440*/  SHF.L.U32 R83, R113, 0x10, RZ ;  /* 0x0000001071537819 */ /* 0x000fe200000006ff */
[----:B------:R-:W-:Y:S01]  /*6450*/  FMUL R24, R78, R28 ;  /* 0x0000001c4e187220 */ /* 0x000fe20000400000 */
[----:B------:R-:W-:Y:S01]  /*6460*/  F2FP.BF16.F32.PACK_AB R125, R23, R18 ;  /* 0x00000012177d723e */ /* 0x000fe200000010ff */
[C---:B------:R-:W-:Y:S01]  /*6470*/  FFMA R21, R81.reuse, R84, R21 ;  /* 0x0000005451157223 */ /* 0x040fe20000000015 */
[----:B------:R-:W-:Y:S01]  /*6480*/  LOP3.LUT R84, R112, 0xffff0000, RZ, 0xc0, !PT ;  /* 0xffff000070547812 */ /* 0x000fe200078ec0ff */
[----:B------:R-:W-:Y:S01]  /*6490*/  FFMA R22, R81, R85, R22 ;  /* 0x0000005551167223 */ /* 0x000fe20000000016 */
[----:B------:R-:W-:Y:S01]  /*64a0*/  SHF.L.U32 R85, R115, 0x10, RZ ;  /* 0x0000001073557819 */ /* 0x000fe200000006ff */
[----:B------:R-:W-:Y:S01]  /*64b0*/  FFMA R27, R81, R86, R27 ;  /* 0x00000056511b7223 */ /* 0x000fe2000000001b */
[----:B------:R-:W-:Y:S01]  /*64c0*/  F2FP.BF16.F32.PACK_AB R126, R21, R20 ;  /* 0x00000014157e723e */ /* 0x000fe200000010ff */
[----:B------:R-:W-:Y:S01]  /*64d0*/  FFMA R24, R81, R82, R24 ;  /* 0x0000005251187223 */ /* 0x000fe20000000018 */
[----:B------:R-:W-:Y:S01]  /*64e0*/  LOP3.LUT R82, R113, 0xffff0000, RZ, 0xc0, !PT ;  /* 0xffff000071527812 */ /* 0x000fe200078ec0ff */
[C---:B------:R-:W-:Y:S01]  /*64f0*/  FMUL R25, R78.reuse, R29 ;  /* 0x0000001d4e197220 */ /* 0x040fe20000400000 */
[----:B------:R-:W-:Y:S01]  /*6500*/  F2FP.BF16.F32.PACK_AB R127, R27, R22 ;  /* 0x000000161b7f723e */ /* 0x000fe200000010ff */
[C---:B------:R-:W-:Y:S01]  /*6510*/  FMUL R26, R78.reuse, R30 ;  /* 0x0000001e4e1a7220 */ /* 0x040fe20000400000 */
[----:B------:R-:W-:Y:S01]  /*6520*/  LOP3.LUT R86, R147, 0xffff0000, RZ, 0xc0, !PT ;  /* 0xffff000093567812 */ /* 0x000fe200078ec0ff */
[----:B------:R-:W-:Y:S01]  /*6530*/  FMUL R31, R78, R31 ;  /* 0x0000001f4e1f7220 */ /* 0x000fe20000400000 */
[----:B------:R-:W-:Y:S01]  /*6540*/  FFMA R25, R81, R84, R25 ;  /* 0x0000005451197223 */ /* 0x000fe20000000019 */
[----:B------:R-:W-:Y:S01]  /*6550*/  LOP3.LUT R84, R115, 0xffff0000, RZ, 0xc0, !PT ;  /* 0xffff000073547812 */ /* 0x000fe200078ec0ff */
[C---:B------:R-:W-:Y:S01]  /*6560*/  FFMA R26, R81.reuse, R83, R26 ;  /* 0x00000053511a7223 */ /* 0x040fe2000000001a */
[C---:B------:R-:W-:Y:S01]  /*6570*/  SHF.L.U32 R83, R114.reuse, 0x10, RZ ;  /* 0x0000001072537819 */ /* 0x040fe200000006ff */
[C---:B------:R-:W-:Y:S01]  /*6580*/  FFMA R31, R81.reuse, R82, R31 ;  /* 0x00000052511f7223 */ /* 0x040fe2000000001f */
[----:B------:R-:W-:Y:S01]  /*6590*/  LOP3.LUT R82, R114, 0xffff0000, RZ, 0xc0, !PT ;  /* 0xffff000072527812 */ /* 0x000fe200078ec0ff */
[C---:B------:R-:W-:Y:S01]  /*65a0*/  FMUL R28, R78.reuse, R32 ;  /* 0x000000204e1c7220 */ /* 0x040fe20000400000 */
[C---:B------:R-:W-:Y:S01]  /*65b0*/  FMUL R29, R78.reuse, R33 ;  /* 0x000000214e1d7220 */ /* 0x040fe20000400000 */
[C---:B------:R-:W-:Y:S01]  /*65c0*/  FMUL R30, R78.reuse, R34 ;  /* 0x000000224e1e7220 */ /* 0x040fe20000400000 */
[----:B------:R-:W-:Y:S01]  /*65d0*/  FMUL R35, R78, R35 ;  /* 0x000000234e237220 */ /* 0x000fe20000400000 */
[----:B------:R-:W-:Y:S01]  /*65e0*/  FFMA R28, R81, R83, R28 ;  /* 0x00000053511c7223 */ /* 0x000fe2000000001c */
[----:B------:R-:W-:Y:S01]  /*65f0*/  SHF.L.U32 R83, R121, 0x10, RZ ;  /* 0x0000001079537819 */ /* 0x000fe200000006ff */
[C---:B------:R-:W-:Y:S01]  /*6600*/  FFMA R29, R81.reuse, R82, R29 ;  /* 0x00000052511d7223 */ /* 0x040fe2000000001d */
[C---:B------:R-:W-:Y:S01]  /*6610*/  SHF.L.U32 R82, R120.reuse, 0x10, RZ ;  /* 0x0000001078527819 */ /* 0x040fe200000006ff */
[----:B------:R-:W-:Y:S01]  /*6620*/  FFMA R30, R81, R85, R30 ;  /* 0x00000055511e7223 */ /* 0x000fe2000000001e */
[----:B------:R-:W-:Y:S01]  /*6630*/  SHF.L.U32 R85, R123, 0x10, RZ ;  /* 0x000000107b557819 */ /* 0x000fe200000006ff */
[C---:B------:R-:W-:Y:S01]  /*6640*/  FFMA R35, R81.reuse, R84, R35 ;  /* 0x0000005451237223 */ /* 0x040fe20000000023 */
[----:B------:R-:W-:Y:S01]  /*6650*/  LOP3.LUT R84, R120, 0xffff0000, RZ, 0xc0, !PT ;  /* 0xffff000078547812 */ /* 0x000fe200078ec0ff */
[C---:B------:R-:W-:Y:S01]  /*6660*/  FMUL R32, R78.reuse, R36 ;  /* 0x000000244e207220 */ /* 0x040fe20000400000 */
[C---:B------:R-:W-:Y:S01]  /*6670*/  FMUL R33, R78.reuse, R37 ;  /* 0x000000254e217220 */ /* 0x040fe20000400000 */
[----:B------:R-:W-:Y:S01]  /*6680*/  FMUL R34, R78, R38 ;  /* 0x000000264e227220 */ /* 0x000fe20000400000 */
[----:B------:R1:W-:Y:S01]  /*6690*/  STS.128 [R182+UR36+0x400], R92 ;  /* 0x0004005cb6007988 */ /* 0x0003e20008000c24 */
[----:B------:R-:W-:Y:S01]  /*66a0*/  FFMA R32, R81, R82, R32 ;  /* 0x0000005251207223 */ /* 0x000fe20000000020 */
[----:B------:R-:W-:Y:S01]  /*66b0*/  LOP3.LUT R82, R121, 0xffff0000, RZ, 0xc0, !PT ;  /* 0xffff000079527812 */ /* 0x000fe200078ec0ff */
[C---:B------:R-:W-:Y:S01]  /*66c0*/  FFMA R33, R81.reuse, R84, R33 ;  /* 0x0000005451217223 */ /* 0x040fe20000000021 */
[----:B------:R-:W-:Y:S01]  /*66d0*/  LOP3.LUT R84, R122, 0xffff0000, RZ, 0xc0, !PT ;  /* 0xffff00007a547812 */ /* 0x000fe200078ec0ff */
[----:B------:R-:W-:Y:S01]  /*66e0*/  FMUL R39, R78, R39 ;  /* 0x000000274e277220 */ /* 0x000fe20000400000 */
[C---:B------:R-:W-:Y:S01]  /*66f0*/  FFMA R34, R81.reuse, R83, R34 ;  /* 0x0000005351227223 */ /* 0x040fe20000000022 */
[----:B------:R-:W-:Y:S01]  /*6700*/  SHF.L.U32 R83, R122, 0x10, RZ ;  /* 0x000000107a537819 */ /* 0x000fe200000006ff */
[C---:B------:R-:W-:Y:S01]  /*6710*/  FMUL R36, R78.reuse, R40 ;  /* 0x000000284e247220 */ /* 0x040fe20000400000 */
[----:B------:R-:W-:Y:S01]  /*6720*/  FFMA R39, R81, R82, R39 ;  /* 0x0000005251277223 */ /* 0x000fe20000000027 */
[----:B------:R-:W-:Y:S01]  /*6730*/  LOP3.LUT R82, R123, 0xffff0000, RZ, 0xc0, !PT ;  /* 0xffff00007b527812 */ /* 0x000fe200078ec0ff */
[C---:B------:R-:W-:Y:S01]  /*6740*/  FMUL R37, R78.reuse, R41 ;  /* 0x000000294e257220 */ /* 0x040fe20000400000 */
[C---:B------:R-:W-:Y:S01]  /*6750*/  FMUL R38, R78.reuse, R42 ;  /* 0x0000002a4e267220 */ /* 0x040fe20000400000 */
[----:B------:R-:W-:Y:S01]  /*6760*/  FMUL R43, R78, R43 ;  /* 0x0000002b4e2b7220 */ /* 0x000fe20000400000 */
[C---:B------:R-:W-:Y:S01]  /*6770*/  FFMA R36, R81.reuse, R83, R36 ;  /* 0x0000005351247223 */ /* 0x040fe20000000024 */
[C---:B------:R-:W-:Y:S01]  /*6780*/  SHF.L.U32 R83, R128.reuse, 0x10, RZ ;  /* 0x0000001080537819 */ /* 0x040fe200000006ff */
[----:B------:R2:W-:Y:S01]  /*6790*/  STS.128 [R181+0x400], R116 ;  /* 0x00040074b5007388 */ /* 0x0005e20000000c00 */
[----:B------:R-:W-:Y:S01]  /*67a0*/  FFMA R37, R81, R84, R37 ;  /* 0x0000005451257223 */ /* 0x000fe20000000025 */
[----:B------:R-:W-:Y:S01]  /*67b0*/  LOP3.LUT R84, R129, 0xffff0000, RZ, 0xc0, !PT ;  /* 0xffff000081547812 */ /* 0x000fe200078ec0ff */
[----:B------:R-:W-:Y:S01]  /*67c0*/  FFMA R38, R81, R85, R38 ;  /* 0x0000005551267223 */ /* 0x000fe20000000026 */
[----:B------:R-:W-:Y:S01]  /*67d0*/  SHF.L.U32 R85, R129, 0x10, RZ ;  /* 0x0000001081557819 */ /* 0x000fe200000006ff */
        /* <DEDUP_REMOVED lines=8> */
[----:B------:R4:W-:Y:S01]  /*6860*/  STS.128 [R180+0x400], R124 ;  /* 0x0004007cb4007388 */ /* 0x0009e20000000c00 */
[C---:B------:R-:W-:Y:S01]  /*6870*/  FFMA R41, R81.reuse, R82, R41 ;  /* 0x0000005251297223 */ /* 0x040fe20000000029 */
[C---:B------:R-:W-:Y:S01]  /*6880*/  SHF.L.U32 R82, R130.reuse, 0x10, RZ ;  /* 0x0000001082527819 */ /* 0x040fe200000006ff */
[----:B------:R-:W-:Y:S01]  /*6890*/  FFMA R42, R81, R85, R42 ;  /* 0x00000055512a7223 */ /* 0x000fe2000000002a */
[----:B------:R-:W-:Y:S01]  /*68a0*/  SHF.L.U32 R85, R137, 0x10, RZ ;  /* 0x0000001089557819 */ /* 0x000fe200000006ff */
[----:B------:R-:W-:Y:S01]  /*68b0*/  FFMA R47, R81, R84, R47 ;  /* 0x00000054512f7223 */ /* 0x000fe2000000002f */
[----:B------:R-:W-:Y:S01]  /*68c0*/  LOP3.LUT R84, R130, 0xffff0000, RZ, 0xc0, !PT ;  /* 0xffff000082547812 */ /* 0x000fe200078ec0ff */
[C---:B------:R-:W-:Y:S01]  /*68d0*/  FMUL R44, R78.reuse, R48 ;  /* 0x000000304e2c7220 */ /* 0x040fe20000400000 */
[----:B-1----:R-:W-:Y:S01]  /*68e0*/  F2FP.BF16.F32.PACK_AB R92, R25, R24 ;  /* 0x00000018195c723e */ /* 0x002fe200000010ff */
[C---:B------:R-:W-:Y:S01]  /*68f0*/  FMUL R45, R78.reuse, R49 ;  /* 0x000000314e2d7220 */ /* 0x040fe20000400000 */
[----:B------:R-:W-:Y:S01]  /*6900*/  F2FP.BF16.F32.PACK_AB R93, R31, R26 ;  /* 0x0000001a1f5d723e */ /* 0x000fe200000010ff */
[----:B------:R-:W-:Y:S01]  /*6910*/  FMUL R46, R78, R50 ;  /* 0x000000324e2e7220 */ /* 0x000fe20000400000 */
[----:B------:R-:W-:Y:S01]  /*6920*/  F2FP.BF16.F32.PACK_AB R94, R29, R28 ;  /* 0x0000001c1d5e723e */ /* 0x000fe200000010ff */
[----:B------:R-:W-:Y:S01]  /*6930*/  FFMA R44, R81, R82, R44 ;  /* 0x00000052512c7223 */ /* 0x000fe2000000002c */
[----:B------:R-:W-:Y:S01]  /*6940*/  LOP3.LUT R82, R131, 0xffff0000, RZ, 0xc0, !PT ;  /* 0xffff000083527812 */ /* 0x000fe200078ec0ff */
[----:B------:R-:W-:Y:S01]  /*6950*/  FFMA R45, R81, R84, R45 ;  /* 0x00000054512d7223 */ /* 0x000fe2000000002d */
[----:B------:R-:W-:Y:S01]  /*6960*/  LOP3.LUT R84, R136, 0xffff0000, RZ, 0xc0, !PT ;  /* 0xffff000088547812 */ /* 0x000fe200078ec0ff */
[----:B------:R-:W-:Y:S01]  /*6970*/  FMUL R51, R78, R51 ;  /* 0x000000334e337220 */ /* 0x000fe20000400000 */
[----:B------:R-:W-:Y:S01]  /*6980*/  F2FP.BF16.F32.PACK_AB R95, R35, R30 ;  /* 0x0000001e235f723e */ /* 0x000fe200000010ff */
[----:B------:R-:W-:Y:S01]  /*6990*/  FFMA R46, R81, R83, R46 ;  /* 0x00000053512e7223 */ /* 0x000fe2000000002e */
[----:B------:R-:W-:Y:S01]  /*69a0*/  SHF.L.U32 R83, R136, 0x10, RZ ;  /* 0x0000001088537819 */ /* 0x000fe200000006ff */
[C---:B------:R-:W-:Y:S01]  /*69b0*/  FMUL R48, R78.reuse, R52 ;  /* 0x000000344e307220 */ /* 0x040fe20000400000 */
[----:B--2---:R-:W-:Y:S01]  /*69c0*/  F2FP.BF16.F32.PACK_AB R116, R33, R32 ;  /* 0x000000202174723e */ /* 0x004fe200000010ff */
[----:B------:R-:W-:Y:S01]  /*69d0*/  FFMA R51, R81, R82, R51 ;  /* 0x0000005251337223 */ /* 0x000fe20000000033 */
[----:B------:R-:W-:Y:S01]  /*69e0*/  LOP3.LUT R82, R137, 0xffff0000, RZ, 0xc0, !PT ;  /* 0xffff000089527812 */ /* 0x000fe200078ec0ff */
[----:B------:R1:W-:Y:S01]  /*69f0*/  STS.128 [R178+0x400], R92 ;  /* 0x0004005cb2007388 */ /* 0x0003e20000000c00 */
[----:B------:R-:W-:Y:S01]  /*6a00*/  F2FP.BF16.F32.PACK_AB R117, R39, R34 ;  /* 0x000000222775723e */ /* 0x000fe200000010ff */
[C---:B------:R-:W-:Y:S01]  /*6a10*/  FMUL R49, R78.reuse, R53 ;  /* 0x000000354e317220 */ /* 0x040fe20000400000 */
[----:B------:R-:W-:Y:S01]  /*6a20*/  F2FP.BF16.F32.PACK_AB R118, R37, R36 ;  /* 0x000000242576723e */ /* 0x000fe200000010ff */
[C---:B------:R-:W-:Y:S01]  /*6a30*/  FMUL R50, R78.reuse, R54 ;  /* 0x000000364e327220 */ /* 0x040fe20000400000 */
[----:B------:R-:W-:Y:S01]  /*6a40*/  F2FP.BF16.F32.PACK_AB R119, R43, R38 ;  /* 0x000000262b77723e */ /* 0x000fe200000010ff */
[----:B------:R-:W-:Y:S01]  /*6a50*/  FMUL R55, R78, R55 ;  /* 0x000000374e377220 */ /* 0x000fe20000400000 */
[----:B----4-:R-:W-:Y:S01]  /*6a60*/  F2FP.BF16.F32.PACK_AB R124, R41, R40 ;  /* 0x00000028297c723e */ /* 0x010fe200000010ff */
[C---:B------:R-:W-:Y:S01]  /*6a70*/  FFMA R48, R81.reuse, R83, R48 ;  /* 0x0000005351307223 */ /* 0x040fe20000000030 */
[C---:B------:R-:W-:Y:S01]  /*6a80*/  FFMA R49, R81.reuse, R84, R49 ;  /* 0x0000005451317223 */ /* 0x040fe20000000031 */
[----:B------:R1:W-:Y:S01]  /*6a90*/  STS.128 [R177+0x400], R116 ;  /* 0x00040074b1007388 */ /* 0x0003e20000000c00 */
[C---:B------:R-:W-:Y:S01]  /*6aa0*/  SHF.L.U32 R83, R138.reuse, 0x10, RZ ;  /* 0x000000108a537819 */ /* 0x040fe200000006ff */
[----:B------:R-:W-:Y:S01]  /*6ab0*/  FFMA R50, R81, R85, R50 ;  /* 0x0000005551327223 */ /* 0x000fe20000000032 */
[----:B------:R-:W-:Y:S01]  /*6ac0*/  SHF.L.U32 R85, R139, 0x10, RZ ;  /* 0x000000108b557819 */ /* 0x000fe200000006ff */
[----:B------:R-:W-:Y:S01]  /*6ad0*/  FFMA R55, R81, R82, R55 ;  /* 0x0000005251377223 */ /* 0x000fe20000000037 */
[----:B------:R-:W-:Y:S01]  /*6ae0*/  LOP3.LUT R82, R138, 0xffff0000, RZ, 0xc0, !PT ;  /* 0xffff00008a527812 */ /* 0x000fe200078ec0ff */
[C---:B------:R-:W-:Y:S01]  /*6af0*/  FMUL R52, R78.reuse, R56 ;  /* 0x000000384e347220 */ /* 0x040fe20000400000 */
[----:B------:R-:W-:Y:S01]  /*6b00*/  LOP3.LUT R84, R139, 0xffff0000, RZ, 0xc0, !PT ;  /* 0xffff00008b547812 */ /* 0x000fe200078ec0ff */
[C---:B------:R-:W-:Y:S01]  /*6b10*/  FMUL R53, R78.reuse, R57 ;  /* 0x000000394e357220 */ /* 0x040fe20000400000 */
[C---:B------:R-:W-:Y:S01]  /*6b20*/  FMUL R54, R78.reuse, R58 ;  /* 0x0000003a4e367220 */ /* 0x040fe20000400000 */
[----:B------:R-:W-:Y:S01]  /*6b30*/  FMUL R59, R78, R59 ;  /* 0x0000003b4e3b7220 */ /* 0x000fe20000400000 */
[C---:B------:R-:W-:Y:S01]  /*6b40*/  FFMA R52, R81.reuse, R83, R52 ;  /* 0x0000005351347223 */ /* 0x040fe20000000034 */
[C---:B------:R-:W-:Y:S01]  /*6b50*/  FFMA R53, R81.reuse, R82, R53 ;  /* 0x0000005251357223 */ /* 0x040fe20000000035 */
[C---:B------:R-:W-:Y:S01]  /*6b60*/  FFMA R54, R81.reuse, R85, R54 ;  /* 0x0000005551367223 */ /* 0x040fe20000000036 */
[----:B------:R-:W-:Y:S01]  /*6b70*/  FFMA R59, R81, R84, R59 ;  /* 0x00000054513b7223 */ /* 0x000fe2000000003b */
[----:B------:R-:W-:Y:S01]  /*6b80*/  SHF.L.U32 R82, R144, 0x10, RZ ;  /* 0x0000001090527819 */ /* 0x000fe200000006ff */
[----:B------:R-:W-:Y:S01]  /*6b90*/  FMUL R56, R78, R60 ;  /* 0x0000003c4e387220 */ /* 0x000fe20000400000 */
[----:B------:R-:W-:Y:S01]  /*6ba0*/  LOP3.LUT R84, R144, 0xffff0000, RZ, 0xc0, !PT ;  /* 0xffff000090547812 */ /* 0x000fe200078ec0ff */
[C---:B------:R-:W-:Y:S01]  /*6bb0*/  FMUL R57, R78.reuse, R61 ;  /* 0x0000003d4e397220 */ /* 0x040fe20000400000 */
[----:B------:R-:W-:Y:S01]  /*6bc0*/  SHF.L.U32 R83, R145, 0x10, RZ ;  /* 0x0000001091537819 */ /* 0x000fe200000006ff */
[C---:B------:R-:W-:Y:S01]  /*6bd0*/  FMUL R58, R78.reuse, R62 ;  /* 0x0000003e4e3a7220 */ /* 0x040fe20000400000 */
[----:B------:R-:W-:Y:S01]  /*6be0*/  F2FP.BF16.F32.PACK_AB R125, R47, R42 ;  /* 0x0000002a2f7d723e */ /* 0x000fe200000010ff */
[----:B------:R-:W-:Y:S01]  /*6bf0*/  FFMA R56, R81, R82, R56 ;  /* 0x0000005251387223 */ /* 0x000fe20000000038 */
[----:B------:R-:W-:Y:S01]  /*6c00*/  F2FP.BF16.F32.PACK_AB R126, R45, R44 ;  /* 0x0000002c2d7e723e */ /* 0x000fe200000010ff */
[----:B------:R-:W-:Y:S01]  /*6c10*/  FFMA R57, R81, R84, R57 ;  /* 0x0000005451397223 */ /* 0x000fe20000000039 */
[----:B------:R-:W-:Y:S01]  /*6c20*/  F2FP.BF16.F32.PACK_AB R127, R51, R46 ;  /* 0x0000002e337f723e */ /* 0x000fe200000010ff */
[----:B------:R-:W-:Y:S01]  /*6c30*/  FFMA R58, R81, R83, R58 ;  /* 0x00000053513a7223 */ /* 0x000fe2000000003a */
[----:B------:R-:W-:Y:S01]  /*6c40*/  LOP3.LUT R82, R145, 0xffff0000, RZ, 0xc0, !PT ;  /* 0xffff000091527812 */ /* 0x000fe200078ec0ff */
[----:B------:R-:W-:Y:S01]  /*6c50*/  FMUL R63, R78, R63 ;  /* 0x0000003f4e3f7220 */ /* 0x000fe20000400000 */
[----:B------:R-:W-:Y:S01]  /*6c60*/  SHF.L.U32 R83, R146, 0x10, RZ ;  /* 0x0000001092537819 */ /* 0x000fe200000006ff */
[----:B------:R1:W-:Y:S01]  /*6c70*/  STS.128 [R176+0x400], R124 ;  /* 0x0004007cb0007388 */ /* 0x0003e20000000c00 */
[----:B------:R-:W-:Y:S01]  /*6c80*/  FMUL R60, R78, R64 ;  /* 0x000000404e3c7220 */ /* 0x000fe20000400000 */
[----:B------:R-:W-:Y:S01]  /*6c90*/  LOP3.LUT R84, R146, 0xffff0000, RZ, 0xc0, !PT ;  /* 0xffff000092547812 */ /* 0x000fe200078ec0ff */
[C---:B------:R-:W-:Y:S01]  /*6ca0*/  FMUL R61, R78.reuse, R65 ;  /* 0x000000414e3d7220 */ /* 0x040fe20000400000 */
[----:B------:R-:W-:Y:S01]  /*6cb0*/  SHF.L.U32 R85, R147, 0x10, RZ ;  /* 0x0000001093557819 */ /* 0x000fe200000006ff */
[C---:B------:R-:W-:Y:S01]  /*6cc0*/  FMUL R62, R78.reuse, R66 ;  /* 0x000000424e3e7220 */ /* 0x040fe20000400000 */
[----:B------:R-:W-:Y:S01]  /*6cd0*/  FFMA R63, R81, R82, R63 ;  /* 0x00000052513f7223 */ /* 0x000fe2000000003f */
[----:B------:R-:W-:Y:S01]  /*6ce0*/  FMUL R67, R78, R67 ;  /* 0x000000434e437220 */ /* 0x000fe20000400000 */
[----:B------:R-:W-:Y:S01]  /*6cf0*/  F2FP.BF16.F32.PACK_AB R132, R49, R48 ;  /* 0x000000303184723e */ /* 0x000fe200000010ff */
[----:B------:R-:W-:Y:S01]  /*6d00*/  FFMA R60, R81, R83, R60 ;  /* 0x00000053513c7223 */ /* 0x000fe2000000003c */
[----:B------:R-:W-:Y:S01]  /*6d10*/  F2FP.BF16.F32.PACK_AB R133, R55, R50 ;  /* 0x000000323785723e */ /* 0x000fe200000010ff */
[----:B------:R-:W-:Y:S01]  /*6d20*/  FFMA R61, R81, R84, R61 ;  /* 0x00000054513d7223 */ /* 0x000fe2000000003d */
[----:B------:R-:W-:Y:S01]  /*6d30*/  F2FP.BF16.F32.PACK_AB R134, R53, R52 ;  /* 0x000000343586723e */ /* 0x000fe200000010ff */
[----:B------:R-:W-:Y:S01]  /*6d40*/  FFMA R62, R81, R85, R62 ;  /* 0x00000055513e7223 */ /* 0x000fe2000000003e */
[----:B------:R-:W-:Y:S01]  /*6d50*/  F2FP.BF16.F32.PACK_AB R135, R59, R54 ;  /* 0x000000363b87723e */ /* 0x000fe200000010ff */
[----:B------:R-:W-:Y:S01]  /*6d60*/  FFMA R67, R81, R86, R67 ;  /* 0x0000005651437223 */ /* 0x000fe20000000043 */
[----:B------:R-:W-:Y:S02]  /*6d70*/  F2FP.BF16.F32.PACK_AB R140, R57, R56 ;  /* 0x00000038398c723e */ /* 0x000fe400000010ff */
[----:B------:R-:W-:Y:S01]  /*6d80*/  F2FP.BF16.F32.PACK_AB R141, R63, R58 ;  /* 0x0000003a3f8d723e */ /* 0x000fe200000010ff */
[----:B------:R1:W-:Y:S01]  /*6d90*/  STS.128 [R175+0x400], R132 ;  /* 0x00040084af007388 */ /* 0x0003e20000000c00 */
[----:B------:R-:W-:Y:S02]  /*6da0*/  F2FP.BF16.F32.PACK_AB R142, R61, R60 ;  /* 0x0000003c3d8e723e */ /* 0x000fe400000010ff */
[----:B------:R-:W-:Y:S05]  /*6db0*/  F2FP.BF16.F32.PACK_AB R143, R67, R62 ;  /* 0x0000003e438f723e */ /* 0x000fea00000010ff */
[----:B------:R1:W-:Y:S01]  /*6dc0*/  STS.128 [R174+0x400], R140 ;  /* 0x0004008cae007388 */ /* 0x0003e20000000c00 */
[----:B------:R-:W-:Y:S01]  /*6dd0*/  @!PT LDS RZ, [RZ] ;  /* 0x00000000fffff984 */ /* 0x000fe20000000800 */
[----:B------:R-:W-:Y:S01]  /*6de0*/  @!PT LDS RZ, [RZ] ;  /* 0x00000000fffff984 */ /* 0x000fe20000000800 */
[----:B------:R-:W-:Y:S01]  /*6df0*/  @!PT LDS RZ, [RZ] ;  /* 0x00000000fffff984 */ /* 0x000fe20000000800 */
[----:B------:R-:W-:Y:S01]  /*6e00*/  @!PT LDS RZ, [RZ] ;  /* 0x00000000fffff984 */ /* 0x000fe20000000800 */
[----:B------:R2:W-:Y:S07]  /*6e10*/  MEMBAR.ALL.CTA ;  /* 0x0000000000007992 */ /* 0x0005ee0000008000 */
[----:B--2---:R-:W2:Y:S02]  /*6e20*/  FENCE.VIEW.ASYNC.S ;  /* 0x00000000000073c6 */ /* 0x004ea40000000000 */
[----:B--2---:R-:W-:Y:S06]  /*6e30*/  BAR.SYNC.DEFER_BLOCKING 0x1, 0x80 ;  /* 0x0042000000007b1d */ /* 0x004fec0000010000 */
[----:B------:R-:W-:Y:S05]  /*6e40*/  @P0 BRA `(.L_x_99) ;  /* 0x0000000000280947 */ /* 0x000fea0003800000 */
[----:B------:R-:W-:Y:S02]  /*6e50*/  UIADD3 UR4, UPT, UPT, UR36, 0x400, URZ ;  /* 0x0000040024047890 */ /* 0x000fe4000fffe0ff */
[----:B------:R-:W-:Y:S01]  /*6e60*/  UIADD3 UR6, UP0, UPT, UR52, 0x680, URZ ;  /* 0x0000068034067890 */ /* 0x000fe2000ff1e0ff */
[----:B------:R-:W-:Y:S03]  /*6e70*/  UMOV UR43, UR44 ;  /* 0x0000002c002b7c82 */ /* 0x000fe60008000000 */
[----:B------:R-:W-:Y:S01]  /*6e80*/  MOV R163, UR4 ;  /* 0x0000000400a37c02 */ /* 0x000fe20008000f00 */
[----:B------:R-:W-:Y:S03]  /*6e90*/  UIADD3.X UR7, UPT, UPT, URZ, UR53, URZ, UP0, !UPT ;  /* 0x00000035ff077290 */ /* 0x000fe600087fe4ff */
[----:B------:R-:W-:Y:S11]  /*6ea0*/  R2UR UR40, R163 ;  /* 0x00000000a32872ca */ /* 0x000ff600000e0000 */
[----:B------:R-:W-:Y:S02]  /*6eb0*/  @!UPT UIADD3 URZ, UPT, UPT, URZ, URZ, URZ ;  /* 0x000000fffffff290 */ /* 0x000fe4000fffe0ff */
[----:B------:R2:W-:Y:S01]  /*6ec0*/  UTMASTG.3D [UR40], [UR6] ;  /* 0x00000028060073b5 */ /* 0x0005e20008010000 */
[----:B------:R0:W-:Y:S01]  /*6ed0*/  UTMACMDFLUSH ;  /* 0x00000000000079b7 */ /* 0x0001e20000000000 */
[----:B--2---:R-:W-:Y:S04]  /*6ee0*/  DEPBAR.LE SB0, 0x1 ;  /* 0x000080400000791a */ /* 0x004fe80000000000 */
.L_x_99:
[----:B------:R-:W-:Y:S05]  /*6ef0*/  BSYNC.RECONVERGENT B0 ;  /* 0x0000000000007941 */ /* 0x000fea0003800200 */
.L_x_98:
[----:B------:R-:W-:Y:S01]  /*6f00*/  BAR.SYNC.DEFER_BLOCKING 0x1, 0x80 ;  /* 0x0042000000007b1d */ /* 0x000fe20000010000 */
[----:B------:R-:W-:Y:S01]  /*6f10*/  ISETP.NE.AND P1, PT, R179, RZ, PT ;  /* 0x000000ffb300720c */ /* 0x000fe20003f25270 */
[----:B------:R-:W-:Y:S01]  /*6f20*/  UISETP.NE.AND UP0, UPT, UR45, URZ, UPT ;  /* 0x000000ff2d00728c */ /* 0x000fe2000bf05270 */
[----:B------:R-:W-:Y:S11]  /*6f30*/  LEA R3, R101, UR36, 0x3 ;  /* 0x0000002465037c11 */ /* 0x000ff6000f8e18ff */
[----:B------:R-:W-:Y:S01]  /*6f40*/  @P1 SHF.L.U32 R2, R167, 0x1f, RZ ;  /* 0x0000001fa7021819 */ /* 0x000fe200000006ff */
[----:B------:R-:W-:Y:S06]  /*6f50*/  BRA.U !UP0, `(.L_x_100) ;  /* 0x0000000108247547 */ /* 0x000fec000b800000 */
[----:B------:R-:W-:Y:S01]  /*6f60*/  IMAD.U32 R5, RZ, RZ, UR51 ;  /* 0x00000033ff057e24 */ /* 0x000fe2000f8e00ff */
[----:B------:R-:W-:Y:S01]  /*6f70*/  MOV R0, UR37 ;  /* 0x0000002500007c02 */ /* 0x000fe20008000f00 */
[----:B------:R-:W-:Y:S03]  /*6f80*/  UIADD3 UR51, UPT, UPT, UR51, 0x1, URZ ;  /* 0x0000000133337890 */ /* 0x000fe6000fffe0ff */
[----:B------:R-:W-:Y:S01]  /*6f90*/  @P1 LEA R5, R5, UR36, 0x3 ;  /* 0x0000002405051c11 */ /* 0x000fe2000f8e18ff */
[----:B------:R-:W-:Y:S04]  /*6fa0*/  UISETP.NE.AND UP0, UPT, UR51, 0x4, UPT ;  /* 0x000000043300788c */ /* 0x000fe8000bf05270 */
[----:B------:R-:W-:Y:S01]  /*6fb0*/  @P1 VIADD R5, R5, 0x80 ;  /* 0x0000008005051836 */ /* 0x000fe20000000000 */
[----:B------:R-:W-:Y:S04]  /*6fc0*/  USEL UR51, UR51, URZ, UP0 ;  /* 0x000000ff33337287 */ /* 0x000fe80008000000 */
[----:B------:R-:W-:Y:S04]  /*6fd0*/  @P1 PRMT R0, R0, 0x654, R5 ;  /* 0x0000065400001816 */ /* 0x000fe80000000005 */
[----:B------:R2:W-:Y:S04]  /*6fe0*/  @P1 SYNCS.ARRIVE.TRANS64.RED.A1T0 RZ, [R0+URZ], RZ ;  /* 0x000000ff00ff19a7 */ /* 0x0005e800081004ff */
.L_x_100:
[----:B------:R-:W4:Y:S01]  /*6ff0*/  @P1 SYNCS.PHASECHK.TRANS64.TRYWAIT P0, [R3+URZ+0x60], R2 ;  /* 0x00006002030015a7 */ /* 0x000f2200080011ff */
[----:B------:R-:W-:Y:S01]  /*7000*/  BSSY B1, `(.L_x_101) ;  /* 0x000001f000017945 */ /* 0x000fe20003800000 */
[----:B----4-:R-:W-:Y:S03]  /*7010*/  @P1 SEL R103, RZ, 0x1, !P0 ;  /* 0x00000001ff671807 */ /* 0x010fe60004000000 */
[----:B------:R-:W-:Y:S05]  /*7020*/  @!P1 BRA `(.L_x_102) ;  /* 0x0000000000709947 */ /* 0x000fea0003800000 */
[----:B------:R-:W-:Y:S01]  /*7030*/  ISETP.NE.AND P1, PT, R109, RZ, PT ;  /* 0x000000ff6d00720c */ /* 0x000fe20003f25270 */
[----:B------:R-:W-:Y:S01]  /*7040*/  BSSY B0, `(.L_x_103) ;  /* 0x000000b000007945 */ /* 0x000fe20003800000 */
[----:B------:R-:W-:Y:S11]  /*7050*/  ISETP.NE.AND P0, PT, R103, RZ, PT ;  /* 0x000000ff6700720c */ /* 0x000ff60003f05270 */
[----:B------:R-:W-:Y:S05]  /*7060*/  @P1 IMAD R4, R101, 0x4000, R182 ;  /* 0x0000400065041824 */ /* 0x000fea00078e02b6 */
[----:B------:R-:W-:Y:S04]  /*7070*/  @P1 IADD3 R9, PT, PT, R4, UR36, RZ ;  /* 0x0000002404091c10 */ /* 0x000fe8000fffe0ff */
[----:B------:R-:W-:Y:S01]  /*7080*/  @P1 IADD3 R7, PT, PT, R102, R9, RZ ;  /* 0x0000000966071210 */ /* 0x000fe20007ffe0ff */
[--C-:B------:R-:W-:Y:S02]  /*7090*/  @P1 IMAD.IADD R5, R100, 0x1, R9.reuse ;  /* 0x0000000164051824 */ /* 0x100fe400078e0209 */
[----:B------:R-:W-:Y:S01]  /*70a0*/  @P1 IMAD.IADD R2, R108, 0x1, R9 ;  /* 0x000000016c021824 */ /* 0x000fe200078e0209 */
[----:B------:R-:W-:Y:S06]  /*70b0*/  @P0 BRA `(.L_x_104) ;  /* 0x00000000000c0947 */ /* 0x000fec0003800000 */
[----:B--2---:R-:W-:Y:S04]  /*70c0*/  SHF.L.U32 R0, R167, 0x1f, RZ ;  /* 0x0000001fa7007819 */ /* 0x004fe800000006ff */
[----:B------:R-:W2:Y:S02]  /*70d0*/  SYNCS.PHASECHK.TRANS64.TRYWAIT P0, [R3+URZ+0x60], R0 ;  /* 0x00006000030075a7 */ /* 0x000ea400080011ff */
[----:B--2---:R-:W-:Y:S05]  /*70e0*/  @!P0 BRA `(.L_x_105) ;  /* 0x00000048003c8947 */ /* 0x004fea0003800000 */
.L_x_104:
[----:B------:R-:W-:Y:S05]  /*70f0*/  BSYNC B0 ;  /* 0x0000000000007941 */ /* 0x000fea0003800000 */
.L_x_103:
[----:B------:R-:W-:Y:S01]  /*7100*/  ISETP.NE.AND P0, PT, R109, RZ, PT ;  /* 0x000000ff6d00720c */ /* 0x000fe20003f05270 */
[----:B------:R-:W-:Y:S11]  /*7110*/  VIADD R101, R101, 0x1 ;  /* 0x0000000165657836 */ /* 0x000ff60000000000 */
[----:B------:R-:W-:Y:S01]  /*7120*/  @!UPT UIADD3 URZ, UPT, UPT, URZ, URZ, URZ ;  /* 0x000000fffffff290 */ /* 0x000fe2000fffe0ff */
[----:B------:R4:W1:Y:S01]  /*7130*/  @P0 LDS.128 R88, [R4+UR36+0x400] ;  /* 0x0004002404580984 */ /* 0x0008620008000c00 */
[--C-:B--2---:R-:W-:Y:S01]  /*7140*/  @P0 IMAD.IADD R3, R102, 0x1, R5.reuse ;  /* 0x0000000166030824 */ /* 0x104fe200078e0205 */
[C---:B------:R-:W-:Y:S01]  /*7150*/  @P0 IADD3 R0, PT, PT, R108.reuse, R7, RZ ;  /* 0x000000076c000210 */ /* 0x040fe20007ffe0ff */
[C---:B------:R-:W-:Y:S01]  /*7160*/  @P0 IMAD.IADD R6, R108.reuse, 0x1, R5 ;  /* 0x000000016c060824 */ /* 0x040fe200078e0205 */
[----:B------:R4:W2:Y:S02]  /*7170*/  @P0 LDS.128 R96, [R2+0x400] ;  /* 0x0004000002600984 */ /* 0x0008a40000000c00 */
[----:B------:R-:W-:Y:S02]  /*7180*/  @P0 IADD3 R8, PT, PT, R108, R3, RZ ;  /* 0x000000036c080210 */ /* 0x000fe40007ffe0ff */
[----:B------:R4:W1:Y:S04]  /*7190*/  @P0 LDS.128 R104, [R7+0x400] ;  /* 0x0004000007680984 */ /* 0x0008680000000c00 */
[----:B------:R4:W1:Y:S04]  /*71a0*/  @P0 LDS.128 R112, [R0+0x400] ;  /* 0x0004000000700984 */ /* 0x0008680000000c00 */
[----:B------:R4:W1:Y:S04]  /*71b0*/  @P0 LDS.128 R120, [R5+0x400] ;  /* 0x0004000005780984 */ /* 0x0008680000000c00 */
[----:B------:R4:W1:Y:S04]  /*71c0*/  @P0 LDS.128 R128, [R6+0x400] ;  /* 0x0004000006800984 */ /* 0x0008680000000c00 */
[----:B------:R4:W1:Y:S04]  /*71d0*/  @P0 LDS.128 R136, [R3+0x400] ;  /* 0x0004000003880984 */ /* 0x0008680000000c00 */
[----:B------:R4:W1:Y:S02]  /*71e0*/  @P0 LDS.128 R144, [R8+0x400] ;  /* 0x0004000008900984 */ /* 0x0008640000000c00 */
.L_x_102:
[----:B------:R-:W-:Y:S05]  /*71f0*/  BSYNC B1 ;  /* 0x0000000000017941 */ /* 0x000fea0003800000 */
.L_x_101:
[----:B----4-:R-:W-:Y:S05]  /*7200*/  VIADD R3, R80, 0x40 ;  /* 0x0000004050037836 */ /* 0x010fea0000000000 */
[----:B------:R-:W-:Y:S04]  /*7210*/  SHF.R.U32.HI R3, RZ, 0x15, R3 ;  /* 0x00000015ff037819 */ /* 0x000fe80000011603 */
[----:B------:R-:W-:Y:S11]  /*7220*/  LOP3.LUT P0, RZ, R3, 0x3, R162, 0x48, !PT ;  /* 0x0000000303ff7812 */ /* 0x000ff600078048a2 */
[----:B------:R-:W-:Y:S02]  /*7230*/  @!UPT UIADD3 URZ, UPT, UPT, URZ, URZ, URZ ;  /* 0x000000fffffff290 */ /* 0x000fe4000fffe0ff */
        /* <DEDUP_REMOVED lines=17> */
.L_x_106:
[----:B------:R-:W-:Y:S01]  /*7350*/  ISETP.NE.AND P6, PT, R179, RZ, PT ;  /* 0x000000ffb300720c */ /* 0x000fe20003fc5270 */
[----:B------:R-:W-:Y:S05]  /*7360*/  WARPSYNC.ALL ;  /* 0x0000000000007948 */ /* 0x000fea0003800000 */
[----:B------:R-:W-:Y:S01]  /*7370*/  R2UR UR4, R80 ;  /* 0x00000000500472ca */ /* 0x000fe200000e0000 */
[----:B------:R-:W-:Y:S01]  /*7380*/  BSSY.RECONVERGENT B0, `(.L_x_107) ;  /* 0x0000103000007945 */ /* 0x000fe20003800200 */
[----:B--2---:R-:W-:Y:S02]  /*7390*/  MOV R0, UR51 ;  /* 0x0000003300007c02 */ /* 0x004fe40008000f00 */
[----:B------:R-:W-:Y:S02]  /*73a0*/  MOV R85, UR37 ;  /* 0x0000002500557c02 */ /* 0x000fe40008000f00 */
[----:B-1----:R-:W-:Y:S02]  /*73b0*/  SHF.L.U32 R82, R88, 0x10, RZ ;  /* 0x0000001058527819 */ /* 0x002fe400000006ff */
[----:B------:R-:W-:Y:S02]  /*73c0*/  @P6 LEA R0, R0, UR36, 0x3 ;  /* 0x0000002400006c11 */ /* 0x000fe4000f8e18ff */
[----:B------:R-:W-:Y:S02]  /*73d0*/  LOP3.LUT R83, R88, 0xffff0000, RZ, 0xc0, !PT ;  /* 0xffff000058537812 */ /* 0x000fe400078ec0ff */
[----:B------:R-:W-:Y:S01]  /*73e0*/  @P6 IADD3 R0, PT, PT, R0, 0x80, RZ ;  /* 0x0000008000006810 */ /* 0x000fe20007ffe0ff */
[----:B------:R-:W1:Y:S01]  /*73f0*/  LDTM.x64 R4, tmem[UR4+0x40] ;  /* 0x00004004000479ee */ /* 0x000e620008340000 */
[----:B------:R-:W-:Y:S02]  /*7400*/  SHF.L.U32 R84, R89, 0x10, RZ ;  /* 0x0000001059547819 */ /* 0x000fe400000006ff */
[----:B------:R-:W-:Y:S02]  /*7410*/  @P6 PRMT R85, R85, 0x654, R0 ;  /* 0x0000065455556816 */ /* 0x000fe40000000000 */
[----:B------:R-:W-:Y:S02]  /*7420*/  LOP3.LUT R86, R89, 0xffff0000, RZ, 0xc0, !PT ;  /* 0xffff000059567812 */ /* 0x000fe400078ec0ff */
[----:B------:R-:W-:Y:S01]  /*7430*/  ISETP.NE.AND P0, PT, R170, RZ, PT ;  /* 0x000000ffaa00720c */ /* 0x000fe20003f05270 */
[C---:B-1----:R-:W-:Y:S01]  /*7440*/  FMUL R0, R78.reuse, R4 ;  /* 0x000000044e007220 */ /* 0x042fe20000400000 */
[C---:B------:R-:W-:Y:S01]  /*7450*/  FMUL R2, R78.reuse, R5 ;  /* 0x000000054e027220 */ /* 0x040fe20000400000 */
[C---:B------:R-:W-:Y:S01]  /*7460*/  FMUL R3, R78.reuse, R6 ;  /* 0x000000064e037220 */ /* 0x040fe20000400000 */
[----:B------:R-:W-:Y:S01]  /*7470*/  FMUL R7, R78, R7 ;  /* 0x000000074e077220 */ /* 0x000fe20000400000 */
[C---:B------:R-:W-:Y:S01]  /*7480*/  FFMA R0, R81.reuse, R82, R0 ;  /* 0x0000005251007223 */ /* 0x040fe20000000000 */
[C---:B------:R-:W-:Y:S01]  /*7490*/  LOP3.LUT R82, R90.reuse, 0xffff0000, RZ, 0xc0, !PT ;  /* 0xffff00005a527812 */ /* 0x040fe200078ec0ff */
[C---:B------:R-:W-:Y:S01]  /*74a0*/  FFMA R2, R81.reuse, R83, R2 ;  /* 0x0000005351027223 */ /* 0x040fe20000000002 */
[----:B------:R-:W-:Y:S01]  /*74b0*/  SHF.L.U32 R83, R90, 0x10, RZ ;  /* 0x000000105a537819 */ /* 0x000fe200000006ff */
[C---:B------:R-:W-:Y:S01]  /*74c0*/  FFMA R3, R81.reuse, R84, R3 ;  /* 0x0000005451037223 */ /* 0x040fe20000000003 */
[----:B------:R-:W-:Y:S01]  /*74d0*/  FMUL R4, R78, R8 ;  /* 0x000000084e047220 */ /* 0x000fe20000400000 */
[----:B------:R-:W-:Y:S01]  /*74e0*/  FFMA R7, R81, R86, R7 ;  /* 0x0000005651077223 */ /* 0x000fe20000000007 */
[----:B------:R-:W-:Y:S01]  /*74f0*/  F2FP.BF16.F32.PACK_AB R92, R2, R0 ;  /* 0x00000000025c723e */ /* 0x000fe200000010ff */
[C---:B------:R-:W-:Y:S01]  /*7500*/  FMUL R5, R78.reuse, R9 ;  /* 0x000000094e057220 */ /* 0x040fe20000400000 */
[----:B------:R-:W-:Y:S01]  /*7510*/  LOP3.LUT R0, R91, 0xffff0000, RZ, 0xc0, !PT ;  /* 0xffff00005b007812 */ /* 0x000fe200078ec0ff */
[----:B------:R-:W-:Y:S01]  /*7520*/  FFMA R4, R81, R83, R4 ;  /* 0x0000005351047223 */ /* 0x000fe20000000004 */
[----:B------:R-:W-:Y:S01]  /*7530*/  SHF.L.U32 R83, R91, 0x10, RZ ;  /* 0x000000105b537819 */ /* 0x000fe200000006ff */
[----:B------:R-:W-:Y:S01]  /*7540*/  FFMA R5, R81, R82, R5 ;  /* 0x0000005251057223 */ /* 0x000fe20000000005 */
[----:B------:R-:W-:Y:S01]  /*7550*/  F2FP.BF16.F32.PACK_AB R93, R7, R3 ;  /* 0x00000003075d723e */ /* 0x000fe200000010ff */
[----:B------:R-:W-:Y:S01]  /*7560*/  FMUL R6, R78, R10 ;  /* 0x0000000a4e067220 */ /* 0x000fe20000400000 */
[----:B------:R-:W-:Y:S01]  /*7570*/  SHF.L.U32 R3, R96, 0x10, RZ ;  /* 0x0000001060037819 */ /* 0x000fe200000006ff */
[----:B------:R-:W-:Y:S01]  /*7580*/  FMUL R11, R78, R11 ;  /* 0x0000000b4e0b7220 */ /* 0x000fe20000400000 */
[----:B------:R-:W-:Y:S01]  /*7590*/  LOP3.LUT R2, R96, 0xffff0000, RZ, 0xc0, !PT ;  /* 0xffff000060027812 */ /* 0x000fe200078ec0ff */
[C---:B------:R-:W-:Y:S01]  /*75a0*/  FMUL R8, R78.reuse, R12 ;  /* 0x0000000c4e087220 */ /* 0x040fe20000400000 */
[----:B------:R-:W-:Y:S01]  /*75b0*/  LOP3.LUT R82, R107, 0xffff0000, RZ, 0xc0, !PT ;  /* 0xffff00006b527812 */ /* 0x000fe200078ec0ff */
[----:B------:R-:W-:Y:S01]  /*75c0*/  FMUL R9, R78, R13 ;  /* 0x0000000d4e097220 */ /* 0x000fe20000400000 */
[----:B------:R-:W-:Y:S01]  /*75d0*/  F2FP.BF16.F32.PACK_AB R94, R5, R4 ;  /* 0x00000004055e723e */ /* 0x000fe200000010ff */
[C---:B------:R-:W-:Y:S01]  /*75e0*/  FFMA R6, R81.reuse, R83, R6 ;  /* 0x0000005351067223 */ /* 0x040fe20000000006 */
[----:B------:R-:W-:Y:S01]  /*75f0*/  SHF.L.U32 R83, R104, 0x10, RZ ;  /* 0x0000001068537819 */ /* 0x000fe200000006ff */
[----:B------:R-:W-:Y:S01]  /*7600*/  FFMA R11, R81, R0, R11 ;  /* 0x00000000510b7223 */ /* 0x000fe2000000000b */
[----:B------:R-:W-:Y:S01]  /*7610*/  SHF.L.U32 R0, R97, 0x10, RZ ;  /* 0x0000001061007819 */ /* 0x000fe200000006ff */
[C---:B------:R-:W-:Y:S01]  /*7620*/  FFMA R8, R81.reuse, R3, R8 ;  /* 0x0000000351087223 */ /* 0x040fe20000000008 */
[----:B------:R-:W-:Y:S01]  /*7630*/  SHF.L.U32 R3, R98, 0x10, RZ ;  /* 0x0000001062037819 */ /* 0x000fe200000006ff */
[----:B------:R-:W-:Y:S01]  /*7640*/  FFMA R9, R81, R2, R9 ;  /* 0x0000000251097223 */ /* 0x000fe20000000009 */
[----:B------:R-:W-:Y:S01]  /*7650*/  LOP3.LUT R2, R97, 0xffff0000, RZ, 0xc0, !PT ;  /* 0xffff000061027812 */ /* 0x000fe200078ec0ff */
[C---:B------:R-:W-:Y:S01]  /*7660*/  FMUL R10, R78.reuse, R14 ;  /* 0x0000000e4e0a7220 */ /* 0x040fe20000400000 */
[----:B------:R-:W-:Y:S01]  /*7670*/  F2FP.BF16.F32.PACK_AB R95, R11, R6 ;  /* 0x000000060b5f723e */ /* 0x000fe200000010ff */
[C---:B------:R-:W-:Y:S01]  /*7680*/  FMUL R15, R78.reuse, R15 ;  /* 0x0000000f4e0f7220 */ /* 0x040fe20000400000 */
[----:B------:R-:W-:Y:S01]  /*7690*/  F2FP.BF16.F32.PACK_AB R116, R9, R8 ;  /* 0x000000080974723e */ /* 0x000fe200000010ff */
[----:B------:R-:W-:Y:S01]  /*76a0*/  FMUL R12, R78, R16 ;  /* 0x000000104e0c7220 */ /* 0x000fe20000400000 */
[C---:B------:R-:W-:Y:S01]  /*76b0*/  FFMA R10, R81.reuse, R0, R10 ;  /* 0x00000000510a7223 */ /* 0x040fe2000000000a */
[----:B------:R-:W-:Y:S01]  /*76c0*/  LOP3.LUT R0, R98, 0xffff0000, RZ, 0xc0, !PT ;  /* 0xffff000062007812 */ /* 0x000fe200078ec0ff */
[----:B------:R-:W-:Y:S01]  /*76d0*/  FFMA R15, R81, R2, R15 ;  /* 0x00000002510f7223 */ /* 0x000fe2000000000f */
        /* <DEDUP_REMOVED lines=9> */
[----:B------:R-:W-:Y:S01]  /*7770*/  FMUL R16, R78, R20 ;  /* 0x000000144e107220 */ /* 0x000fe20000400000 */
[----:B------:R-:W-:Y:S01]  /*7780*/  FFMA R14, R81, R3, R14 ;  /* 0x00000003510e7223 */ /* 0x000fe2000000000e */
[----:B------:R-:W-:Y:S01]  /*7790*/  SHF.L.U32 R3, R106, 0x10, RZ ;  /* 0x000000106a037819 */ /* 0x000fe200000006ff */
[C---:B------:R-:W-:Y:S01]  /*77a0*/  FMUL R17, R78.reuse, R21 ;  /* 0x000000154e117220 */ /* 0x040fe20000400000 */
[----:B------:R-:W-:Y:S01]  /*77b0*/  F2FP.BF16.F32.PACK_AB R118, R13, R12 ;  /* 0x0000000c0d76723e */ /* 0x000fe200000010ff */
[----:B------:R-:W-:Y:S01]  /*77c0*/  FFMA R19, R81, R2, R19 ;  /* 0x0000000251137223 */ /* 0x000fe20000000013 */
[----:B------:R-:W-:Y:S01]  /*77d0*/  SHF.L.U32 R2, R105, 0x10, RZ ;  /* 0x0000001069027819 */ /* 0x000fe200000006ff */
        /* <DEDUP_REMOVED lines=12> */
[C---:B------:R-:W-:Y:S01]  /*78a0*/  FFMA R23, R81.reuse, R0, R23 ;  /* 0x0000000051177223 */ /* 0x040fe20000000017 */
[----:B------:R-:W-:Y:S01]  /*78b0*/  SHF.L.U32 R0, R112, 0x10, RZ ;  /* 0x0000001070007819 */ /* 0x000fe200000006ff */
[C---:B------:R-:W-:Y:S01]  /*78c0*/  FMUL R22, R78.reuse, R26 ;  /* 0x0000001a4e167220 */ /* 0x040fe20000400000 */
[----:B------:R-:W-:Y:S01]  /*78d0*/  FMUL R27, R78, R27 ;  /* 0x0000001b4e1b7220 */ /* 0x000fe20000400000 */
        /* <DEDUP_REMOVED lines=9> */
[----:B------:R-:W-:Y:S01]  /*7970*/  LOP3.LUT R82, R115, 0xffff0000, RZ, 0xc0, !PT ;  /* 0xffff000073527812 */ /* 0x000fe200078ec0ff */
[----:B------:R-:W-:Y:S01]  /*7980*/  FFMA R24, R81, R0, R24 ;  /* 0x0000000051187223 */ /* 0x000fe20000000018 */
[----:B------:R-:W-:Y:S01]  /*7990*/  SHF.L.U32 R0, R113, 0x10, RZ ;  /* 0x0000001071007819 */ /* 0x000fe200000006ff */
[C---:B------:R-:W-:Y:S01]  /*79a0*/  FMUL R25, R78.reuse, R29 ;  /* 0x0000001d4e197220 */ /* 0x040fe20000400000 */
[----:B------:R-:W-:Y:S01]  /*79b0*/  F2FP.BF16.F32.PACK_AB R126, R21, R20 ;  /* 0x00000014157e723e */ /* 0x000fe200000010ff */
[----:B------:R-:W-:Y:S01]  /*79c0*/  FMUL R26, R78, R30 ;  /* 0x0000001e4e1a7220 */ /* 0x000fe20000400000 */
[----:B------:R-:W-:Y:S01]  /*79d0*/  F2FP.BF16.F32.PACK_AB R127, R27, R22 ;  /* 0x000000161b7f723e */ /* 0x000fe200000010ff */
        /* <DEDUP_REMOVED lines=38> */
[----:B------:R1:W-:Y:S01]  /*7c40*/  STS.128 [R182+UR36+0x4400], R92 ;  /* 0x0044005cb6007988 */ /* 0x0003e20008000c24 */
        /* <DEDUP_REMOVED lines=12> */
[----:B------:R2:W-:Y:S01]  /*7d10*/  STS.128 [R181+0x4400], R116 ;  /* 0x00440074b5007388 */ /* 0x0005e20000000c00 */
        /* <DEDUP_REMOVED lines=12> */
[----:B------:R4:W-:Y:S01]  /*7de0*/  STS.128 [R180+0x4400], R124 ;  /* 0x0044007cb4007388 */ /* 0x0009e20000000c00 */
[----:B------:R-:W-:Y:S01]  /*7df0*/  FMUL R51, R78, R51 ;  /* 0x000000334e337220 */ /* 0x000fe20000400000 */
[C---:B------:R-:W-:Y:S01]  /*7e00*/  FFMA R44, R81.reuse, R3, R44 ;  /* 0x00000003512c7223 */ /* 0x040fe2000000002c */
[C---:B------:R-:W-:Y:S01]  /*7e10*/  SHF.L.U32 R3, R136.reuse, 0x10, RZ ;  /* 0x0000001088037819 */ /* 0x040fe200000006ff */
[----:B------:R-:W-:Y:S01]  /*7e20*/  FFMA R45, R81, R2, R45 ;  /* 0x00000002512d7223 */ /* 0x000fe2000000002d */
[----:B------:R-:W-:Y:S01]  /*7e30*/  LOP3.LUT R2, R137, 0xffff0000, RZ, 0xc0, !PT ;  /* 0xffff000089027812 */ /* 0x000fe200078ec0ff */
        /* <DEDUP_REMOVED lines=8> */
[C---:B------:R-:W-:Y:S01]  /*7ec0*/  FMUL R50, R78.reuse, R54 ;  /* 0x000000364e327220 */ /* 0x040fe20000400000 */
[----:B------:R-:W-:Y:S01]  /*7ed0*/  F2FP.BF16.F32.PACK_AB R94, R37, R36 ;  /* 0x00000024255e723e */ /* 0x000fe200000010ff */
[----:B------:R1:W-:Y:S01]  /*7ee0*/  STS.128 [R178+0x4400], R132 ;  /* 0x00440084b2007388 */ /* 0x0003e20000000c00 */
[----:B------:R-:W-:Y:S01]  /*7ef0*/  F2FP.BF16.F32.PACK_AB R95, R43, R38 ;  /* 0x000000262b5f723e */ /* 0x000fe200000010ff */
[----:B------:R-:W-:Y:S01]  /*7f00*/  FMUL R55, R78, R55 ;  /* 0x000000374e377220 */ /* 0x000fe20000400000 */
[----:B--2---:R-:W-:Y:S01]  /*7f10*/  F2FP.BF16.F32.PACK_AB R116, R41, R40 ;  /* 0x000000282974723e */ /* 0x004fe200000010ff */
[----:B------:R-:W-:Y:S01]  /*7f20*/  FFMA R48, R81, R3, R48 ;  /* 0x0000000351307223 */ /* 0x000fe20000000030 */
[----:B------:R-:W-:Y:S01]  /*7f30*/  SHF.L.U32 R3, R139, 0x10, RZ ;  /* 0x000000108b037819 */ /* 0x000fe200000006ff */
[----:B------:R-:W-:Y:S01]  /*7f40*/  FFMA R49, R81, R0, R49 ;  /* 0x0000000051317223 */ /* 0x000fe20000000031 */
[C---:B------:R-:W-:Y:S01]  /*7f50*/  SHF.L.U32 R0, R138.reuse, 0x10, RZ ;  /* 0x000000108a007819 */ /* 0x040fe200000006ff */
[----:B------:R2:W-:Y:S01]  /*7f60*/  STS.128 [R177+0x4400], R92 ;  /* 0x0044005cb1007388 */ /* 0x0005e20000000c00 */
[----:B------:R-:W-:Y:S01]  /*7f70*/  F2FP.BF16.F32.PACK_AB R117, R47, R42 ;  /* 0x0000002a2f75723e */ /* 0x000fe200000010ff */
[----:B------:R-:W-:Y:S01]  /*7f80*/  FFMA R50, R81, R83, R50 ;  /* 0x0000005351327223 */ /* 0x000fe20000000032 */
[----:B------:R-:W-:Y:S01]  /*7f90*/  SHF.L.U32 R83, R145, 0x10, RZ ;  /* 0x0000001091537819 */ /* 0x000fe200000006ff */
[----:B------:R-:W-:Y:S01]  /*7fa0*/  FFMA R55, R81, R2, R55 ;  /* 0x0000000251377223 */ /* 0x000fe20000000037 */
[----:B------:R-:W-:Y:S01]  /*7fb0*/  LOP3.LUT R2, R138, 0xffff0000, RZ, 0xc0, !PT ;  /* 0xffff00008a027812 */ /* 0x000fe200078ec0ff */
[C---:B------:R-:W-:Y:S01]  /*7fc0*/  FMUL R52, R78.reuse, R56 ;  /* 0x000000384e347220 */ /* 0x040fe20000400000 */
[----:B------:R-:W-:Y:S01]  /*7fd0*/  F2FP.BF16.F32.PACK_AB R118, R45, R44 ;  /* 0x0000002c2d76723e */ /* 0x000fe200000010ff */
[C---:B------:R-:W-:Y:S01]  /*7fe0*/  FMUL R53, R78.reuse, R57 ;  /* 0x000000394e357220 */ /* 0x040fe20000400000 */
[C---:B------:R-:W-:Y:S01]  /*7ff0*/  FMUL R54, R78.reuse, R58 ;  /* 0x0000003a4e367220 */ /* 0x040fe20000400000 */
[----:B------:R-:W-:Y:S01]  /*8000*/  FFMA R52, R81, R0, R52 ;  /* 0x0000000051347223 */ /* 0x000fe20000000034 */
[----:B------:R-:W-:Y:S01]  /*8010*/  LOP3.LUT R0, R139, 0xffff0000, RZ, 0xc0, !PT ;  /* 0xffff00008b007812 */ /* 0x000fe200078ec0ff */
[C---:B------:R-:W-:Y:S01]  /*8020*/  FFMA R53, R81.reuse, R2, R53 ;  /* 0x0000000251357223 */ /* 0x040fe20000000035 */
[----:B------:R-:W-:Y:S01]  /*8030*/  FFMA R54, R81, R3, R54 ;  /* 0x0000000351367223 */ /* 0x000fe20000000036 */
[----:B------:R-:W-:Y:S01]  /*8040*/  FMUL R59, R78, R59 ;  /* 0x0000003b4e3b7220 */ /* 0x000fe20000400000 */
[----:B------:R-:W-:Y:S01]  /*8050*/  SHF.L.U32 R3, R144, 0x10, RZ ;  /* 0x0000001090037819 */ /* 0x000fe200000006ff */
[----:B------:R-:W-:Y:S01]  /*8060*/  FMUL R56, R78, R60 ;  /* 0x0000003c4e387220 */ /* 0x000fe20000400000 */
[----:B------:R-:W-:Y:S01]  /*8070*/  LOP3.LUT R2, R144, 0xffff0000, RZ, 0xc0, !PT ;  /* 0xffff000090027812 */ /* 0x000fe200078ec0ff */
[C---:B------:R-:W-:Y:S01]  /*8080*/  FMUL R57, R78.reuse, R61 ;  /* 0x0000003d4e397220 */ /* 0x040fe20000400000 */
[----:B------:R-:W-:Y:S01]  /*8090*/  F2FP.BF16.F32.PACK_AB R119, R51, R46 ;  /* 0x0000002e3377723e */ /* 0x000fe200000010ff */
[C---:B------:R-:W-:Y:S01]  /*80a0*/  FMUL R58, R78.reuse, R62 ;  /* 0x0000003e4e3a7220 */ /* 0x040fe20000400000 */
[C---:B------:R-:W-:Y:S01]  /*80b0*/  FFMA R59, R81.reuse, R0, R59 ;  /* 0x00000000513b7223 */ /* 0x040fe2000000003b */
[----:B------:R-:W-:Y:S01]  /*80c0*/  FFMA R56, R81, R3, R56 ;  /* 0x0000000351387223 */ /* 0x000fe20000000038 */
[----:B------:R-:W-:Y:S01]  /*80d0*/  LOP3.LUT R0, R145, 0xffff0000, RZ, 0xc0, !PT ;  /* 0xffff000091007812 */ /* 0x000fe200078ec0ff */
[----:B------:R2:W-:Y:S01]  /*80e0*/  STS.128 [R176+0x4400], R116 ;  /* 0x00440074b0007388 */ /* 0x0005e20000000c00 */
[C---:B------:R-:W-:Y:S01]  /*80f0*/  FFMA R57, R81.reuse, R2, R57 ;  /* 0x0000000251397223 */ /* 0x040fe20000000039 */
[----:B------:R-:W-:Y:S01]  /*8100*/  FMUL R63, R78, R63 ;  /* 0x0000003f4e3f7220 */ /* 0x000fe20000400000 */
[----:B------:R-:W-:Y:S01]  /*8110*/  SHF.L.U32 R3, R146, 0x10, RZ ;  /* 0x0000001092037819 */ /* 0x000fe200000006ff */
[----:B------:R-:W-:Y:S01]  /*8120*/  FFMA R58, R81, R83, R58 ;  /* 0x00000053513a7223 */ /* 0x000fe2000000003a */
[----:B------:R-:W-:Y:S01]  /*8130*/  FMUL R60, R78, R64 ;  /* 0x000000404e3c7220 */ /* 0x000fe20000400000 */
[----:B------:R-:W-:Y:S01]  /*8140*/  LOP3.LUT R2, R146, 0xffff0000, RZ, 0xc0, !PT ;  /* 0xffff000092027812 */ /* 0x000fe200078ec0ff */
[C---:B------:R-:W-:Y:S01]  /*8150*/  FMUL R61, R78.reuse, R65 ;  /* 0x000000414e3d7220 */ /* 0x040fe20000400000 */
[----:B------:R-:W-:Y:S01]  /*8160*/  SHF.L.U32 R83, R147, 0x10, RZ ;  /* 0x0000001093537819 */ /* 0x000fe200000006ff */
[C---:B------:R-:W-:Y:S01]  /*8170*/  FMUL R62, R78.reuse, R66 ;  /* 0x000000424e3e7220 */ /* 0x040fe20000400000 */
[----:B------:R-:W-:Y:S01]  /*8180*/  FFMA R63, R81, R0, R63 ;  /* 0x00000000513f7223 */ /* 0x000fe2000000003f */
[----:B------:R-:W-:Y:S01]  /*8190*/  FMUL R67, R78, R67 ;  /* 0x000000434e437220 */ /* 0x000fe20000400000 */
[----:B----4-:R-:W-:Y:S01]  /*81a0*/  F2FP.BF16.F32.PACK_AB R124, R49, R48 ;  /* 0x00000030317c723e */ /* 0x010fe200000010ff */
[----:B------:R-:W-:Y:S01]  /*81b0*/  FFMA R60, R81, R3, R60 ;  /* 0x00000003513c7223 */ /* 0x000fe2000000003c */
[----:B------:R-:W-:Y:S01]  /*81c0*/  F2FP.BF16.F32.PACK_AB R125, R55, R50 ;  /* 0x00000032377d723e */ /* 0x000fe200000010ff */
[----:B------:R-:W-:Y:S01]  /*81d0*/  FFMA R61, R81, R2, R61 ;  /* 0x00000002513d7223 */ /* 0x000fe2000000003d */
[----:B------:R-:W-:Y:S01]  /*81e0*/  F2FP.BF16.F32.PACK_AB R126, R53, R52 ;  /* 0x00000034357e723e */ /* 0x000fe200000010ff */
[----:B------:R-:W-:Y:S01]  /*81f0*/  FFMA R62, R81, R83, R62 ;  /* 0x00000053513e7223 */ /* 0x000fe2000000003e */
[----:B------:R-:W-:Y:S01]  /*8200*/  F2FP.BF16.F32.PACK_AB R127, R59, R54 ;  /* 0x000000363b7f723e */ /* 0x000fe200000010ff */
[----:B------:R-:W-:Y:S01]  /*8210*/  FFMA R67, R81, R82, R67 ;  /* 0x0000005251437223 */ /* 0x000fe20000000043 */
[----:B-1----:R-:W-:Y:S02]  /*8220*/  F2FP.BF16.F32.PACK_AB R132, R57, R56 ;  /* 0x000000383984723e */ /* 0x002fe400000010ff */
[----:B------:R-:W-:Y:S01]  /*8230*/  F2FP.BF16.F32.PACK_AB R133, R63, R58 ;  /* 0x0000003a3f85723e */ /* 0x000fe200000010ff */
[----:B------:R2:W-:Y:S01]  /*8240*/  STS.128 [R175+0x4400], R124 ;  /* 0x0044007caf007388 */ /* 0x0005e20000000c00 */
[----:B------:R-:W-:Y:S02]  /*8250*/  F2FP.BF16.F32.PACK_AB R134, R61, R60 ;  /* 0x0000003c3d86723e */ /* 0x000fe400000010ff */
[----:B------:R-:W-:Y:S02]  /*8260*/  F2FP.BF16.F32.PACK_AB R135, R67, R62 ;  /* 0x0000003e4387723e */ /* 0x000fe400000010ff */
[----:B------:R-:W-:Y:S02]  /*8270*/  LEA R0, R101, UR36, 0x3 ;  /* 0x0000002465007c11 */ /* 0x000fe4000f8e18ff */
[----:B------:R-:W-:Y:S01]  /*8280*/  @P6 SHF.L.U32 R3, R167, 0x1f, RZ ;  /* 0x0000001fa7036819 */ /* 0x000fe200000006ff */
[----:B------:R2:W-:Y:S01]  /*8290*/  STS.128 [R174+0x4400], R132 ;  /* 0x00440084ae007388 */ /* 0x0005e20000000c00 */
[----:B------:R-:W-:Y:S01]  /*82a0*/  @!PT LDS RZ, [RZ] ;  /* 0x00000000fffff984 */ /* 0x000fe20000000800 */
[----:B------:R-:W-:Y:S01]  /*82b0*/  @!PT LDS RZ, [RZ] ;  /* 0x00000000fffff984 */ /* 0x000fe20000000800 */
[----:B------:R-:W-:Y:S01]  /*82c0*/  @!PT LDS RZ, [RZ] ;  /* 0x00000000fffff984 */ /* 0x000fe20000000800 */
[----:B------:R-:W-:Y:S01]  /*82d0*/  @!PT LDS RZ, [RZ] ;  /* 0x00000000fffff984 */ /* 0x000fe20000000800 */
[----:B------:R1:W-:Y:S07]  /*82e0*/  MEMBAR.ALL.CTA ;  /* 0x0000000000007992 */ /* 0x0003ee0000008000 */
[----:B-1----:R-:W1:Y:S02]  /*82f0*/  FENCE.VIEW.ASYNC.S ;  /* 0x00000000000073c6 */ /* 0x002e640000000000 */
[----:B-1----:R-:W-:Y:S06]  /*8300*/  BAR.SYNC.DEFER_BLOCKING 0x1, 0x80 ;  /* 0x0042000000007b1d */ /* 0x002fec0000010000 */
[----:B------:R-:W-:Y:S05]  /*8310*/  @P0 BRA `(.L_x_108) ;  /* 0x0000000000240947 */ /* 0x000fea0003800000 */
[----:B------:R-:W-:Y:S02]  /*8320*/  UIADD3 UR8, UP0, UPT, UR52, 0x680, URZ ;  /* 0x0000068034087890 */ /* 0x000fe4000ff1e0ff */
[----:B------:R-:W-:Y:S02]  /*8330*/  UIADD3 UR5, UPT, UPT, UR41, 0x40, URZ ;  /* 0x0000004029057890 */ /* 0x000fe4000fffe0ff */
[----:B------:R-:W-:Y:S02]  /*8340*/  UIADD3 UR4, UPT, UPT, UR36, 0x4400, URZ ;  /* 0x0000440024047890 */ /* 0x000fe4000fffe0ff */
[----:B------:R-:W-:Y:S01]  /*8350*/  UIADD3.X UR9, UPT, UPT, URZ, UR53, URZ, UP0, !UPT ;  /* 0x00000035ff097290 */ /* 0x000fe200087fe4ff */
[----:B------:R-:W-:Y:S01]  /*8360*/  UMOV UR6, UR42 ;  /* 0x0000002a00067c82 */ /* 0x000fe20008000000 */
[----:B------:R-:W-:Y:S07]  /*8370*/  UMOV UR7, UR44 ;  /* 0x0000002c00077c82 */ /* 0x000fee0008000000 */
[----:B------:R1:W-:Y:S01]  /*8380*/  UTMASTG.3D [UR4], [UR8] ;  /* 0x00000004080073b5 */ /* 0x0003e20008010000 */
[----:B------:R0:W-:Y:S01]  /*8390*/  UTMACMDFLUSH ;  /* 0x00000000000079b7 */ /* 0x0001e20000000000 */
[----:B-1----:R-:W-:Y:S04]  /*83a0*/  DEPBAR.LE SB0, 0x1 ;  /* 0x000080400000791a */ /* 0x002fe80000000000 */
.L_x_108:
[----:B------:R-:W-:Y:S05]  /*83b0*/  BSYNC.RECONVERGENT B0 ;  /* 0x0000000000007941 */ /* 0x000fea0003800200 */
.L_x_107:
[----:B------:R-:W-:Y:S01]  /*83c0*/  BAR.SYNC.DEFER_BLOCKING 0x1, 0x80 ;  /* 0x0042000000007b1d */ /* 0x000fe20000010000 */
[----:B------:R-:W-:Y:S04]  /*83d0*/  UIADD3 UR40, UPT, UPT, UR51, 0x1, URZ ;  /* 0x0000000133287890 */ /* 0x000fe8000fffe0ff */
[----:B------:R-:W-:Y:S04]  /*83e0*/  UISETP.NE.AND UP0, UPT, UR40, 0x4, UPT ;  /* 0x000000042800788c */ /* 0x000fe8000bf05270 */
[----:B------:R-:W-:Y:S01]  /*83f0*/  USEL UR40, UR40, URZ, UP0 ;  /* 0x000000ff28287287 */ /* 0x000fe20008000000 */
[----:B------:R1:W-:Y:S01]  /*8400*/  @P6 SYNCS.ARRIVE.TRANS64.RED.A1T0 RZ, [R85+URZ], RZ ;  /* 0x000000ff55ff69a7 */ /* 0x0003e200081004ff */
[----:B------:R-:W-:Y:S01]  /*8410*/  BSSY B1, `(.L_x_109) ;  /* 0x0000020000017945 */ /* 0x000fe20003800000 */
[----:B------:R-:W4:Y:S02]  /*8420*/  @P6 SYNCS.PHASECHK.TRANS64.TRYWAIT P0, [R0+URZ+0x60], R3 ;  /* 0x00006003000065a7 */ /* 0x000f2400080011ff */
[----:B----4-:R-:W-:Y:S01]  /*8430*/  @P6 SEL R103, RZ, 0x1, !P0 ;  /* 0x00000001ff676807 */ /* 0x010fe20004000000 */
[----:B-1----:R-:W-:Y:S06]  /*8440*/  @!P6 BRA `(.L_x_110) ;  /* 0x000000000070e947 */ /* 0x002fec0003800000 */
        /* <DEDUP_REMOVED lines=9> */
[----:B------:R-:W-:Y:S04]  /*84e0*/  SHF.L.U32 R7, R167, 0x1f, RZ ;  /* 0x0000001fa7077819 */ /* 0x000fe800000006ff */
[----:B------:R-:W1:Y:S02]  /*84f0*/  SYNCS.PHASECHK.TRANS64.TRYWAIT P0, [R0+URZ+0x60], R7 ;  /* 0x00006007000075a7 */ /* 0x000e6400080011ff */
[----:B-1----:R-:W-:Y:S05]  /*8500*/  @!P0 BRA `(.L_x_113) ;  /* 0x0000003400488947 */ /* 0x002fea0003800000 */
.L_x_112:
[----:B------:R-:W-:Y:S05]  /*8510*/  BSYNC B0 ;  /* 0x0000000000007941 */ /* 0x000fea0003800000 */
.L_x_111:
[----:B------:R-:W-:Y:S01]  /*8520*/  ISETP.NE.AND P0, PT, R109, RZ, PT ;  /* 0x000000ff6d00720c */ /* 0x000fe20003f05270 */
[----:B------:R-:W-:Y:S11]  /*8530*/  VIADD R101, R101, 0x1 ;  /* 0x0000000165657836 */ /* 0x000ff60000000000 */
[----:B------:R-:W-:Y:S01]  /*8540*/  @!UPT UIADD3 URZ, UPT, UPT, URZ, URZ, URZ ;  /* 0x000000fffffff290 */ /* 0x000fe2000fffe0ff */
[----:B------:R4:W2:Y:S01]  /*8550*/  @P0 LDS.128 R88, [R4+UR36+0x400] ;  /* 0x0004002404580984 */ /* 0x0008a20008000c00 */
[--C-:B-1----:R-:W-:Y:S01]  /*8560*/  @P0 IMAD.IADD R7, R102, 0x1, R3.reuse ;  /* 0x0000000166070824 */ /* 0x102fe200078e0203 */
[C---:B------:R-:W-:Y:S01]  /*8570*/  @P0 IADD3 R0, PT, PT, R108.reuse, R5, RZ ;  /* 0x000000056c000210 */ /* 0x040fe20007ffe0ff */
[C---:B------:R-:W-:Y:S01]  /*8580*/  @P0 IMAD.IADD R6, R108.reuse, 0x1, R3 ;  /* 0x000000016c060824 */ /* 0x040fe200078e0203 */
[----:B------:R4:W1:Y:S02]  /*8590*/  @P0 LDS.128 R96, [R2+0x400] ;  /* 0x0004000002600984 */ /* 0x0008640000000c00 */
[----:B------:R-:W-:Y:S02]  /*85a0*/  @P0 IADD3 R8, PT, PT, R108, R7, RZ ;  /* 0x000000076c080210 */ /* 0x000fe40007ffe0ff */
[----:B------:R4:W1:Y:S04]  /*85b0*/  @P0 LDS.128 R104, [R5+0x400] ;  /* 0x0004000005680984 */ /* 0x0008680000000c00 */
[----:B------:R4:W1:Y:S04]  /*85c0*/  @P0 LDS.128 R112, [R0+0x400] ;  /* 0x0004000000700984 */ /* 0x0008680000000c00 */
[----:B------:R4:W1:Y:S04]  /*85d0*/  @P0 LDS.128 R120, [R3+0x400] ;  /* 0x0004000003780984 */ /* 0x0008680000000c00 */
[----:B------:R4:W1:Y:S04]  /*85e0*/  @P0 LDS.128 R128, [R6+0x400] ;  /* 0x0004000006800984 */ /* 0x0008680000000c00 */
[----:B------:R4:W1:Y:S04]  /*85f0*/  @P0 LDS.128 R136, [R7+0x400] ;  /* 0x0004000007880984 */ /* 0x0008680000000c00 */
[----:B------:R4:W1:Y:S02]  /*8600*/  @P0 LDS.128 R144, [R8+0x400] ;  /* 0x0004000008900984 */ /* 0x0008640000000c00 */
.L_x_110:
[----:B------:R-:W-:Y:S05]  /*8610*/  BSYNC B1 ;  /* 0x0000000000017941 */ /* 0x000fea0003800000 */
.L_x_109:
        /* <DEDUP_REMOVED lines=21> */
.L_x_114:
[----:B------:R-:W-:Y:S01]  /*8770*/  ISETP.NE.AND P6, PT, R179, RZ, PT ;  /* 0x000000ffb300720c */ /* 0x000fe20003fc5270 */
[----:B------:R-:W-:Y:S05]  /*8780*/  WARPSYNC.ALL ;  /* 0x0000000000007948 */ /* 0x000fea0003800000 */
[----:B------:R-:W-:Y:S01]  /*8790*/  R2UR UR4, R80 ;  /* 0x00000000500472ca */ /* 0x000fe200000e0000 */
[----:B------:R-:W-:Y:S01]  /*87a0*/  BSSY.RECONVERGENT B0, `(.L_x_115) ;  /* 0x0000103000007945 */ /* 0x000fe20003800200 */
[----:B------:R-:W-:Y:S02]  /*87b0*/  MOV R3, UR40 ;  /* 0x0000002800037c02 */ /* 0x000fe40008000f00 */
[----:B------:R-:W-:Y:S02]  /*87c0*/  MOV R84, UR37 ;  /* 0x0000002500547c02 */ /* 0x000fe40008000f00 */
[C---:B--2---:R-:W-:Y:S02]  /*87d0*/  SHF.L.U32 R82, R88.reuse, 0x10, RZ ;  /* 0x0000001058527819 */ /* 0x044fe400000006ff */
[----:B------:R-:W-:Y:S02]  /*87e0*/  @P6 LEA R3, R3, UR36, 0x3 ;  /* 0x0000002403036c11 */ /* 0x000fe4000f8e18ff */
[----:B------:R-:W-:Y:S02]  /*87f0*/  LOP3.LUT R83, R88, 0xffff0000, RZ, 0xc0, !PT ;  /* 0xffff000058537812 */ /* 0x000fe400078ec0ff */
[----:B------:R-:W-:Y:S01]  /*8800*/  @P6 IADD3 R3, PT, PT, R3, 0x80, RZ ;  /* 0x0000008003036810 */ /* 0x000fe20007ffe0ff */
[----:B------:R-:W2:Y:S01]  /*8810*/  LDTM.x64 R4, tmem[UR4+0x80] ;  /* 0x00008004000479ee */ /* 0x000ea20008340000 */
[----:B------:R-:W-:Y:S02]  /*8820*/  ISETP.NE.AND P0, PT, R170, RZ, PT ;  /* 0x000000ffaa00720c */ /* 0x000fe40003f05270 */
[----:B------:R-:W-:Y:S01]  /*8830*/  @P6 PRMT R84, R84, 0x654, R3 ;  /* 0x0000065454546816 */ /* 0x000fe20000000003 */
[C---:B--2---:R-:W-:Y:S01]  /*8840*/  FMUL R0, R78.reuse, R4 ;  /* 0x000000044e007220 */ /* 0x044fe20000400000 */
[C---:B------:R-:W-:Y:S01]  /*8850*/  FMUL R3, R78.reuse, R6 ;  /* 0x000000064e037220 */ /* 0x040fe20000400000 */
        /* <DEDUP_REMOVED lines=38> */
[C---:B------:R-:W-:Y:S01]  /*8ac0*/  FFMA R0, R81.reuse, R82, R0 ;  /* 0x0000005251007223 */ /* 0x040fe20000000000 */
[----:B------:R-:W-:Y:S01]  /*8ad0*/  FFMA R2, R81, R83, R2 ;  /* 0x0000005351027223 */ /* 0x000fe20000000002 */
[C---:B------:R-:W-:Y:S01]  /*8ae0*/  FMUL R45, R78.reuse, R49 ;  /* 0x000000314e2d7220 */ /* 0x040fe20000400000 */
[C---:B------:R-:W-:Y:S01]  /*8af0*/  FMUL R58, R78.reuse, R62 ;  /* 0x0000003e4e3a7220 */ /* 0x040fe20000400000 */
[C---:B------:R-:W-:Y:S01]  /*8b00*/  FMUL R60, R78.reuse, R64 ;  /* 0x000000404e3c7220 */ /* 0x040fe20000400000 */
[C---:B------:R-:W-:Y:S01]  /*8b10*/  SHF.L.U32 R64, R89.reuse, 0x10, RZ ;  /* 0x0000001059407819 */ /* 0x040fe200000006ff */
[----:B------:R-:W-:Y:S01]  /*8b20*/  FMUL R49, R78, R53 ;  /* 0x000000354e317220 */ /* 0x000fe20000400000 */
[----:B------:R-:W-:Y:S01]  /*8b30*/  F2FP.BF16.F32.PACK_AB R92, R2, R0 ;  /* 0x00000000025c723e */ /* 0x000fe200000010ff */
[C---:B------:R-:W-:Y:S01]  /*8b40*/  FMUL R62, R78.reuse, R66 ;  /* 0x000000424e3e7220 */ /* 0x040fe20000400000 */
[----:B------:R-:W-:Y:S01]  /*8b50*/  LOP3.LUT R66, R89, 0xffff0000, RZ, 0xc0, !PT ;  /* 0xffff000059427812 */ /* 0x000fe200078ec0ff */
[C---:B------:R-:W-:Y:S01]  /*8b60*/  FMUL R53, R78.reuse, R57 ;  /* 0x000000394e357220 */ /* 0x040fe20000400000 */
[----:B------:R-:W-:Y:S01]  /*8b70*/  LOP3.LUT R0, R91, 0xffff0000, RZ, 0xc0, !PT ;  /* 0xffff00005b007812 */ /* 0x000fe200078ec0ff */
[----:B------:R-:W-:Y:S01]  /*8b80*/  FMUL R7, R78, R7 ;  /* 0x000000074e077220 */ /* 0x000fe20000400000 */
[----:B-1----:R-:W-:Y:S01]  /*8b90*/  LOP3.LUT R2, R96, 0xffff0000, RZ, 0xc0, !PT ;  /* 0xffff000060027812 */ /* 0x002fe200078ec0ff */
[C---:B------:R-:W-:Y:S01]  /*8ba0*/  FMUL R57, R78.reuse, R61 ;  /* 0x0000003d4e397220 */ /* 0x040fe20000400000 */
[----:B------:R-:W-:Y:S01]  /*8bb0*/  FMUL R61, R78, R65 ;  /* 0x000000414e3d7220 */ /* 0x000fe20000400000 */
[C---:B------:R-:W-:Y:S01]  /*8bc0*/  SHF.L.U32 R65, R90.reuse, 0x10, RZ ;  /* 0x000000105a417819 */ /* 0x040fe200000006ff */
[C---:B------:R-:W-:Y:S01]  /*8bd0*/  FFMA R3, R81.reuse, R64, R3 ;  /* 0x0000004051037223 */ /* 0x040fe20000000003 */
[----:B------:R-:W-:Y:S01]  /*8be0*/  LOP3.LUT R64, R90, 0xffff0000, RZ, 0xc0, !PT ;  /* 0xffff00005a407812 */ /* 0x000fe200078ec0ff */
[C---:B------:R-:W-:Y:S01]  /*8bf0*/  FFMA R7, R81.reuse, R66, R7 ;  /* 0x0000004251077223 */ /* 0x040fe20000000007 */
[C---:B------:R-:W-:Y:S01]  /*8c00*/  FMUL R11, R78.reuse, R11 ;  /* 0x0000000b4e0b7220 */ /* 0x040fe20000400000 */
[----:B------:R-:W-:Y:S01]  /*8c10*/  FFMA R4, R81, R65, R4 ;  /* 0x0000004151047223 */ /* 0x000fe20000000004 */
[----:B------:R-:W-:Y:S01]  /*8c20*/  SHF.L.U32 R65, R91, 0x10, RZ ;  /* 0x000000105b417819 */ /* 0x000fe200000006ff */
[----:B------:R-:W-:Y:S01]  /*8c30*/  FFMA R5, R81, R64, R5 ;  /* 0x0000004051057223 */ /* 0x000fe20000000005 */
[----:B------:R-:W-:Y:S01]  /*8c40*/  F2FP.BF16.F32.PACK_AB R93, R7, R3 ;  /* 0x00000003075d723e */ /* 0x000fe200000010ff */
[----:B------:R-:W-:Y:S01]  /*8c50*/  FMUL R15, R78, R15 ;  /* 0x0000000f4e0f7220 */ /* 0x000fe20000400000 */
[----:B------:R-:W-:Y:S01]  /*8c60*/  SHF.L.U32 R3, R96, 0x10, RZ ;  /* 0x0000001060037819 */ /* 0x000fe200000006ff */
[----:B------:R-:W-:Y:S01]  /*8c70*/  FFMA R6, R81, R65, R6 ;  /* 0x0000004151067223 */ /* 0x000fe20000000006 */
[----:B------:R-:W-:Y:S01]  /*8c80*/  F2FP.BF16.F32.PACK_AB R94, R5, R4 ;  /* 0x00000004055e723e */ /* 0x000fe200000010ff */
[----:B------:R-:W-:Y:S01]  /*8c90*/  FFMA R11, R81, R0, R11 ;  /* 0x00000000510b7223 */ /* 0x000fe2000000000b */
[----:B------:R-:W-:Y:S01]  /*8ca0*/  SHF.L.U32 R0, R97, 0x10, RZ ;  /* 0x0000001061007819 */ /* 0x000fe200000006ff */
[C---:B------:R-:W-:Y:S01]  /*8cb0*/  FFMA R8, R81.reuse, R3, R8 ;  /* 0x0000000351087223 */ /* 0x040fe20000000008 */
[C---:B------:R-:W-:Y:S01]  /*8cc0*/  SHF.L.U32 R3, R98.reuse, 0x10, RZ ;  /* 0x0000001062037819 */ /* 0x040fe200000006ff */
[----:B------:R-:W-:Y:S01]  /*8cd0*/  FFMA R9, R81, R2, R9 ;  /* 0x0000000251097223 */ /* 0x000fe20000000009 */
[----:B------:R-:W-:Y:S01]  /*8ce0*/  LOP3.LUT R2, R97, 0xffff0000, RZ, 0xc0, !PT ;  /* 0xffff000061027812 */ /* 0x000fe200078ec0ff */
[C---:B------:R-:W-:Y:S01]  /*8cf0*/  FFMA R10, R81.reuse, R0, R10 ;  /* 0x00000000510a7223 */ /* 0x040fe2000000000a */
[----:B------:R-:W-:Y:S01]  /*8d00*/  LOP3.LUT R0, R98, 0xffff0000, RZ, 0xc0, !PT ;  /* 0xffff000062007812 */ /* 0x000fe200078ec0ff */
[----:B------:R-:W-:Y:S01]  /*8d10*/  FMUL R19, R78, R19 ;  /* 0x000000134e137220 */ /* 0x000fe20000400000 */
[C---:B------:R-:W-:Y:S01]  /*8d20*/  SHF.L.U32 R5, R104.reuse, 0x10, RZ ;  /* 0x0000001068057819 */ /* 0x040fe200000006ff */
[----:B------:R-:W-:Y:S01]  /*8d30*/  FFMA R15, R81, R2, R15 ;  /* 0x00000002510f7223 */ /* 0x000fe2000000000f */
[----:B------:R-:W-:Y:S01]  /*8d40*/  LOP3.LUT R2, R99, 0xffff0000, RZ, 0xc0, !PT ;  /* 0xffff000063027812 */ /* 0x000fe200078ec0ff */
[----:B------:R-:W-:Y:S01]  /*8d50*/  FFMA R12, R81, R3, R12 ;  /* 0x00000003510c7223 */ /* 0x000fe2000000000c */
[----:B------:R-:W-:Y:S01]  /*8d60*/  SHF.L.U32 R3, R99, 0x10, RZ ;  /* 0x0000001063037819 */ /* 0x000fe200000006ff */
[----:B------:R-:W-:Y:S01]  /*8d70*/  FFMA R13, R81, R0, R13 ;  /* 0x00000000510d7223 */ /* 0x000fe2000000000d */
[----:B------:R-:W-:Y:S01]  /*8d80*/  LOP3.LUT R0, R104, 0xffff0000, RZ, 0xc0, !PT ;  /* 0xffff000068007812 */ /* 0x000fe200078ec0ff */
[----:B------:R-:W-:Y:S01]  /*8d90*/  FMUL R23, R78, R23 ;  /* 0x000000174e177220 */ /* 0x000fe20000400000 */
[----:B------:R-:W-:Y:S01]  /*8da0*/  LOP3.LUT R4, R107, 0xffff0000, RZ, 0xc0, !PT ;  /* 0xffff00006b047812 */ /* 0x000fe200078ec0ff */
[C---:B------:R-:W-:Y:S01]  /*8db0*/  FFMA R14, R81.reuse, R3, R14 ;  /* 0x00000003510e7223 */ /* 0x040fe2000000000e */
[C---:B------:R-:W-:Y:S01]  /*8dc0*/  SHF.L.U32 R3, R106.reuse, 0x10, RZ ;  /* 0x000000106a037819 */ /* 0x040fe200000006ff */
[----:B------:R-:W-:Y:S01]  /*8dd0*/  FFMA R19, R81, R2, R19 ;  /* 0x0000000251137223 */ /* 0x000fe20000000013 */
[----:B------:R-:W-:Y:S01]  /*8de0*/  SHF.L.U32 R2, R105, 0x10, RZ ;  /* 0x0000001069027819 */ /* 0x000fe200000006ff */
[----:B------:R-:W-:Y:S01]  /*8df0*/  FFMA R16, R81, R5, R16 ;  /* 0x0000000551107223 */ /* 0x000fe20000000010 */
[----:B------:R-:W-:Y:S01]  /*8e00*/  SHF.L.U32 R5, R107, 0x10, RZ ;  /* 0x000000106b057819 */ /* 0x000fe200000006ff */
[----:B------:R-:W-:Y:S01]  /*8e10*/  FFMA R17, R81, R0, R17 ;  /* 0x0000000051117223 */ /* 0x000fe20000000011 */
[----:B------:R-:W-:Y:S01]  /*8e20*/  LOP3.LUT R0, R105, 0xffff0000, RZ, 0xc0, !PT ;  /* 0xffff000069007812 */ /* 0x000fe200078ec0ff */
[----:B------:R-:W-:Y:S01]  /*8e30*/  FFMA R18, R81, R2, R18 ;  /* 0x0000000251127223 */ /* 0x000fe20000000012 */
[----:B------:R-:W-:Y:S01]  /*8e40*/  LOP3.LUT R2, R106, 0xffff0000, RZ, 0xc0, !PT ;  /* 0xffff00006a027812 */ /* 0x000fe200078ec0ff */
[----:B------:R-:W-:Y:S01]  /*8e50*/  FMUL R27, R78, R27 ;  /* 0x0000001b4e1b7220 */ /* 0x000fe20000400000 */
[----:B------:R-:W-:Y:S01]  /*8e60*/  F2FP.BF16.F32.PACK_AB R95, R11, R6 ;  /* 0x000000060b5f723e */ /* 0x000fe200000010ff */
[C---:B------:R-:W-:Y:S01]  /*8e70*/  FFMA R23, R81.reuse, R0, R23 ;  /* 0x0000000051177223 */ /* 0x040fe20000000017 */
[----:B------:R-:W-:Y:S01]  /*8e80*/  SHF.L.U32 R0, R112, 0x10, RZ ;  /* 0x0000001070007819 */ /* 0x000fe200000006ff */
[C---:B------:R-:W-:Y:S01]  /*8e90*/  FFMA R20, R81.reuse, R3, R20 ;  /* 0x0000000351147223 */ /* 0x040fe20000000014 */
[----:B------:R-:W-:Y:S01]  /*8ea0*/  SHF.L.U32 R3, R114, 0x10, RZ ;  /* 0x0000001072037819 */ /* 0x000fe200000006ff */
        /* <DEDUP_REMOVED lines=8> */
[----:B------:R-:W-:Y:S01]  /*8f30*/  FFMA R25, R81, R2, R25 ;  /* 0x0000000251197223 */ /* 0x000fe20000000019 */
[----:B------:R-:W-:Y:S01]  /*8f40*/  LOP3.LUT R2, R114, 0xffff0000, RZ, 0xc0, !PT ;  /* 0xffff000072027812 */ /* 0x000fe200078ec0ff */
[C---:B------:R-:W-:Y:S01]  /*8f50*/  FMUL R31, R78.reuse, R31 ;  /* 0x0000001f4e1f7220 */ /* 0x040fe20000400000 */
[----:B------:R-:W-:Y:S01]  /*8f60*/  F2FP.BF16.F32.PACK_AB R8, R9, R8 ;  /* 0x000000080908723e */ /* 0x000fe200000010ff */
[----:B------:R-:W-:Y:S01]  /*8f70*/  FFMA R26, R81, R0, R26 ;  /* 0x00000000511a7223 */ /* 0x000fe2000000001a */
[----:B------:R-:W-:Y:S01]  /*8f80*/  LOP3.LUT R0, R113, 0xffff0000, RZ, 0xc0, !PT ;  /* 0xffff000071007812 */ /* 0x000fe200078ec0ff */
[C---:B------:R-:W-:Y:S01]  /*8f90*/  FMUL R35, R78.reuse, R35 ;  /* 0x000000234e237220 */ /* 0x040fe20000400000 */
[----:B------:R-:W-:Y:S01]  /*8fa0*/  F2FP.BF16.F32.PACK_AB R9, R15, R10 ;  /* 0x0000000a0f09723e */ /* 0x000fe200000010ff */
[----:B------:R-:W-:Y:S01]  /*8fb0*/  FMUL R39, R78, R39 ;  /* 0x000000274e277220 */ /* 0x000fe20000400000 */
[----:B------:R-:W-:Y:S01]  /*8fc0*/  F2FP.BF16.F32.PACK_AB R10, R13, R12 ;  /* 0x0000000c0d0a723e */ /* 0x000fe200000010ff */
[C---:B------:R-:W-:Y:S01]  /*8fd0*/  FFMA R31, R81.reuse, R0, R31 ;  /* 0x00000000511f7223 */ /* 0x040fe2000000001f */
[C---:B------:R-:W-:Y:S01]  /*8fe0*/  SHF.L.U32 R0, R120.reuse, 0x10, RZ ;  /* 0x0000001078007819 */ /* 0x040fe200000006ff */
[----:B------:R-:W-:Y:S01]  /*8ff0*/  FFMA R28, R81, R3, R28 ;  /* 0x00000003511c7223 */ /* 0x000fe2000000001c */
[----:B------:R-:W-:Y:S01]  /*9000*/  SHF.L.U32 R3, R121, 0x10, RZ ;  /* 0x0000001079037819 */ /* 0x000fe200000006ff */
        /* <DEDUP_REMOVED lines=8> */
[----:B------:R-:W-:Y:S01]  /*9090*/  FFMA R33, R81, R2, R33 ;  /* 0x0000000251217223 */ /* 0x000fe20000000021 */
[----:B------:R-:W-:Y:S01]  /*90a0*/  LOP3.LUT R2, R123, 0xffff0000, RZ, 0xc0, !PT ;  /* 0xffff00007b027812 */ /* 0x000fe200078ec0ff */
[C---:B------:R-:W-:Y:S01]  /*90b0*/  FFMA R34, R81.reuse, R3, R34 ;  /* 0x0000000351227223 */ /* 0x040fe20000000022 */
[C---:B------:R-:W-:Y:S01]  /*90c0*/  SHF.L.U32 R3, R122.reuse, 0x10, RZ ;  /* 0x000000107a037819 */ /* 0x040fe200000006ff */
[----:B------:R-:W-:Y:S01]  /*90d0*/  FFMA R39, R81, R0, R39 ;  /* 0x0000000051277223 */ /* 0x000fe20000000027 */
[----:B------:R-:W-:Y:S01]  /*90e0*/  LOP3.LUT R0, R122, 0xffff0000, RZ, 0xc0, !PT ;  /* 0xffff00007a007812 */ /* 0x000fe200078ec0ff */
[----:B------:R-:W-:Y:S01]  /*90f0*/  FMUL R43, R78, R43 ;  /* 0x0000002b4e2b7220 */ /* 0x000fe20000400000 */
[----:B------:R-:W-:Y:S01]  /*9100*/  F2FP.BF16.F32.PACK_AB R16, R17, R16 ;  /* 0x000000101110723e */ /* 0x000fe200000010ff */
[----:B------:R-:W-:Y:S01]  /*9110*/  FFMA R36, R81, R3, R36 ;  /* 0x0000000351247223 */ /* 0x000fe20000000024 */
[----:B------:R-:W-:Y:S01]  /*9120*/  SHF.L.U32 R3, R129, 0x10, RZ ;  /* 0x0000001081037819 */ /* 0x000fe200000006ff */
[C---:B------:R-:W-:Y:S01]  /*9130*/  FFMA R37, R81.reuse, R0, R37 ;  /* 0x0000000051257223 */ /* 0x040fe20000000025 */
[C---:B------:R-:W-:Y:S01]  /*9140*/  SHF.L.U32 R0, R128.reuse, 0x10, RZ ;  /* 0x0000001080007819 */ /* 0x040fe200000006ff */
[----:B------:R-:W-:Y:S01]  /*9150*/  FFMA R38, R81, R5, R38 ;  /* 0x0000000551267223 */ /* 0x000fe20000000026 */
[----:B------:R-:W-:Y:S01]  /*9160*/  F2FP.BF16.F32.PACK_AB R17, R23, R18 ;  /* 0x000000121711723e */ /* 0x000fe200000010ff */
[----:B------:R1:W-:Y:S01]  /*9170*/  STS.128 [R182+UR36+0x8400], R92 ;  /* 0x0084005cb6007988 */ /* 0x0003e20008000c24 */
[----:B------:R-:W-:Y:S01]  /*9180*/  SHF.L.U32 R5, R131, 0x10, RZ ;  /* 0x0000001083057819 */ /* 0x000fe200000006ff */
[C---:B------:R-:W-:Y:S01]  /*9190*/  FFMA R43, R81.reuse, R2, R43 ;  /* 0x00000002512b7223 */ /* 0x040fe2000000002b */
[----:B------:R-:W-:Y:S01]  /*91a0*/  LOP3.LUT R2, R128, 0xffff0000, RZ, 0xc0, !PT ;  /* 0xffff000080027812 */ /* 0x000fe200078ec0ff */
[----:B------:R-:W-:Y:S01]  /*91b0*/  FFMA R40, R81, R0, R40 ;  /* 0x0000000051287223 */ /* 0x000fe20000000028 */
[----:B------:R-:W-:Y:S01]  /*91c0*/  LOP3.LUT R0, R129, 0xffff0000, RZ, 0xc0, !PT ;  /* 0xffff000081007812 */ /* 0x000fe200078ec0ff */
[----:B------:R-:W-:Y:S01]  /*91d0*/  FMUL R47, R78, R47 ;  /* 0x0000002f4e2f7220 */ /* 0x000fe20000400000 */
[----:B------:R-:W-:Y:S01]  /*91e0*/  F2FP.BF16.F32.PACK_AB R18, R21, R20 ;  /* 0x000000141512723e */ /* 0x000fe200000010ff */
[C---:B------:R-:W-:Y:S01]  /*91f0*/  FFMA R41, R81.reuse, R2, R41 ;  /* 0x0000000251297223 */ /* 0x040fe20000000029 */
[C---:B------:R-:W-:Y:S01]  /*9200*/  LOP3.LUT R2, R130.reuse, 0xffff0000, RZ, 0xc0, !PT ;  /* 0xffff000082027812 */ /* 0x040fe200078ec0ff */
[----:B------:R-:W-:Y:S01]  /*9210*/  FFMA R42, R81, R3, R42 ;  /* 0x00000003512a7223 */ /* 0x000fe2000000002a */
[----:B------:R-:W-:Y:S01]  /*9220*/  SHF.L.U32 R3, R130, 0x10, RZ ;  /* 0x0000001082037819 */ /* 0x000fe200000006ff */
[----:B------:R1:W-:Y:S01]  /*9230*/  STS.128 [R181+0x8400], R8 ;  /* 0x00840008b5007388 */ /* 0x0003e20000000c00 */
[----:B------:R-:W-:Y:S01]  /*9240*/  F2FP.BF16.F32.PACK_AB R19, R27, R22 ;  /* 0x000000161b13723e */ /* 0x000fe200000010ff */
[----:B------:R-:W-:Y:S01]  /*9250*/  FFMA R47, R81, R0, R47 ;  /* 0x00000000512f7223 */ /* 0x000fe2000000002f */
[----:B------:R-:W-:Y:S01]  /*9260*/  LOP3.LUT R0, R131, 0xffff0000, RZ, 0xc0, !PT ;  /* 0xffff000083007812 */ /* 0x000fe200078ec0ff */
[----:B------:R-:W-:Y:S01]  /*9270*/  FMUL R51, R78, R51 ;  /* 0x000000334e337220 */ /* 0x000fe20000400000 */
[----:B------:R-:W-:Y:S01]  /*9280*/  F2FP.BF16.F32.PACK_AB R24, R25, R24 ;  /* 0x000000181918723e */ /* 0x000fe200000010ff */
[C---:B------:R-:W-:Y:S01]  /*9290*/  FFMA R44, R81.reuse, R3, R44 ;  /* 0x00000003512c7223 */ /* 0x040fe2000000002c */
[C---:B------:R-:W-:Y:S01]  /*92a0*/  SHF.L.U32 R3, R136.reuse, 0x10, RZ ;  /* 0x0000001088037819 */ /* 0x040fe200000006ff */
[----:B------:R-:W-:Y:S01]  /*92b0*/  FFMA R45, R81, R2, R45 ;  /* 0x00000002512d7223 */ /* 0x000fe2000000002d */
[----:B------:R-:W-:Y:S01]  /*92c0*/  F2FP.BF16.F32.PACK_AB R25, R31, R26 ;  /* 0x0000001a1f19723e */ /* 0x000fe200000010ff */
[----:B------:R-:W-:Y:S01]  /*92d0*/  FFMA R46, R81, R5, R46 ;  /* 0x00000005512e7223 */ /* 0x000fe2000000002e */
[----:B------:R-:W-:Y:S01]  /*92e0*/  SHF.L.U32 R5, R137, 0x10, RZ ;  /* 0x0000001089057819 */ /* 0x000fe200000006ff */
[----:B------:R1:W-:Y:S01]  /*92f0*/  STS.128 [R180+0x8400], R16 ;  /* 0x00840010b4007388 */ /* 0x0003e20000000c00 */
[----:B------:R-:W-:Y:S01]  /*9300*/  F2FP.BF16.F32.PACK_AB R26, R29, R28 ;  /* 0x0000001c1d1a723e */ /* 0x000fe200000010ff */
[C---:B------:R-:W-:Y:S01]  /*9310*/  FFMA R51, R81.reuse, R0, R51 ;  /* 0x0000000051337223 */ /* 0x040fe20000000033 */
[----:B------:R-:W-:Y:S01]  /*9320*/  LOP3.LUT R0, R136, 0xffff0000, RZ, 0xc0, !PT ;  /* 0xffff000088007812 */ /* 0x000fe200078ec0ff */
[----:B------:R-:W-:Y:S01]  /*9330*/  FFMA R48, R81, R3, R48 ;  /* 0x0000000351307223 */ /* 0x000fe20000000030 */
[----:B------:R-:W-:Y:S01]  /*9340*/  F2FP.BF16.F32.PACK_AB R27, R35, R30 ;  /* 0x0000001e231b723e */ /* 0x000fe200000010ff */
[----:B------:R-:W-:Y:S01]  /*9350*/  FMUL R55, R78, R55 ;  /* 0x000000374e377220 */ /* 0x000fe20000400000 */
[----:B------:R-:W-:Y:S01]  /*9360*/  LOP3.LUT R2, R137, 0xffff0000, RZ, 0xc0, !PT ;  /* 0xffff000089027812 */ /* 0x000fe200078ec0ff */
[C---:B------:R-:W-:Y:S01]  /*9370*/  FFMA R49, R81.reuse, R0, R49 ;  /* 0x0000000051317223 */ /* 0x040fe20000000031 */
[C---:B------:R-:W-:Y:S01]  /*9380*/  SHF.L.U32 R0, R138.reuse, 0x10, RZ ;  /* 0x000000108a007819 */ /* 0x040fe200000006ff */
[----:B------:R-:W-:Y:S01]  /*9390*/  FFMA R50, R81, R5, R50 ;  /* 0x0000000551327223 */ /* 0x000fe20000000032 */
[----:B------:R-:W-:Y:S01]  /*93a0*/  F2FP.BF16.F32.PACK_AB R32, R33, R32 ;  /* 0x000000202120723e */ /* 0x000fe200000010ff */
[----:B------:R1:W-:Y:S01]  /*93b0*/  STS.128 [R178+0x8400], R24 ;  /* 0x00840018b2007388 */ /* 0x0003e20000000c00 */
[----:B------:R-:W-:Y:S01]  /*93c0*/  F2FP.BF16.F32.PACK_AB R33, R39, R34 ;  /* 0x000000222721723e */ /* 0x000fe200000010ff */
[C---:B------:R-:W-:Y:S01]  /*93d0*/  FFMA R55, R81.reuse, R2, R55 ;  /* 0x0000000251377223 */ /* 0x040fe20000000037 */
[----:B------:R-:W-:Y:S01]  /*93e0*/  LOP3.LUT R2, R138, 0xffff0000, RZ, 0xc0, !PT ;  /* 0xffff00008a027812 */ /* 0x000fe200078ec0ff */
[----:B------:R-:W-:Y:S01]  /*93f0*/  FFMA R52, R81, R0, R52 ;  /* 0x0000000051347223 */ /* 0x000fe20000000034 */
[----:B------:R-:W-:Y:S01]  /*9400*/  SHF.L.U32 R3, R139, 0x10, RZ ;  /* 0x000000108b037819 */ /* 0x000fe200000006ff */
[C---:B------:R-:W-:Y:S01]  /*9410*/  FMUL R59, R78.reuse, R59 ;  /* 0x0000003b4e3b7220 */ /* 0x040fe20000400000 */
[----:B------:R-:W-:Y:S01]  /*9420*/  F2FP.BF16.F32.PACK_AB R34, R37, R36 ;  /* 0x000000242522723e */ /* 0x000fe200000010ff */
[----:B------:R-:W-:Y:S01]  /*9430*/  FFMA R53, R81, R2, R53 ;  /* 0x0000000251357223 */ /* 0x000fe20000000035 */
[----:B------:R-:W-:Y:S01]  /*9440*/  F2FP.BF16.F32.PACK_AB R35, R43, R38 ;  /* 0x000000262b23723e */ /* 0x000fe200000010ff */
[----:B------:R-:W-:Y:S01]  /*9450*/  FFMA R54, R81, R3, R54 ;  /* 0x0000000351367223 */ /* 0x000fe20000000036 */
[----:B------:R-:W-:Y:S01]  /*9460*/  LOP3.LUT R0, R139, 0xffff0000, RZ, 0xc0, !PT ;  /* 0xffff00008b007812 */ /* 0x000fe200078ec0ff */
[----:B------:R-:W-:Y:S01]  /*9470*/  FMUL R63, R78, R63 ;  /* 0x0000003f4e3f7220 */ /* 0x000fe20000400000 */
[----:B------:R-:W-:Y:S01]  /*9480*/  F2FP.BF16.F32.PACK_AB R40, R41, R40 ;  /* 0x000000282928723e */ /* 0x000fe200000010ff */
[----:B------:R1:W-:Y:S01]  /*9490*/  STS.128 [R177+0x8400], R32 ;  /* 0x00840020b1007388 */ /* 0x0003e20000000c00 */
[C---:B------:R-:W-:Y:S01]  /*94a0*/  SHF.L.U32 R3, R144.reuse, 0x10, RZ ;  /* 0x0000001090037819 */ /* 0x040fe200000006ff */
[----:B------:R-:W-:Y:S01]  /*94b0*/  FFMA R59, R81, R0, R59 ;  /* 0x00000000513b7223 */ /* 0x000fe2000000003b */
[----:B------:R-:W-:Y:S01]  /*94c0*/  LOP3.LUT R2, R144, 0xffff0000, RZ, 0xc0, !PT ;  /* 0xffff000090027812 */ /* 0x000fe200078ec0ff */
[----:B------:R-:W-:Y:S01]  /*94d0*/  FMUL R67, R78, R67 ;  /* 0x000000434e437220 */ /* 0x000fe20000400000 */
[----:B------:R-:W-:Y:S01]  /*94e0*/  F2FP.BF16.F32.PACK_AB R41, R47, R42 ;  /* 0x0000002a2f29723e */ /* 0x000fe200000010ff */
[----:B------:R-:W-:Y:S01]  /*94f0*/  FFMA R56, R81, R3, R56 ;  /* 0x0000000351387223 */ /* 0x000fe20000000038 */
[----:B------:R-:W-:Y:S01]  /*9500*/  SHF.L.U32 R5, R145, 0x10, RZ ;  /* 0x0000001091057819 */ /* 0x000fe200000006ff */
[----:B------:R-:W-:Y:S01]  /*9510*/  FFMA R57, R81, R2, R57 ;  /* 0x0000000251397223 */ /* 0x000fe20000000039 */
[----:B------:R-:W-:Y:S02]  /*9520*/  F2FP.BF16.F32.PACK_AB R42, R45, R44 ;  /* 0x0000002c2d2a723e */ /* 0x000fe400000010ff */
[----:B------:R-:W-:Y:S01]  /*9530*/  F2FP.BF16.F32.PACK_AB R43, R51, R46 ;  /* 0x0000002e332b723e */ /* 0x000fe200000010ff */
[----:B------:R-:W-:Y:S01]  /*9540*/  FFMA R58, R81, R5, R58 ;  /* 0x00000005513a7223 */ /* 0x000fe2000000003a */
[----:B------:R-:W-:Y:S02]  /*9550*/  LOP3.LUT R0, R145, 0xffff0000, RZ, 0xc0, !PT ;  /* 0xffff000091007812 */ /* 0x000fe400078ec0ff */
[C---:B------:R-:W-:Y:S01]  /*9560*/  SHF.L.U32 R3, R146.reuse, 0x10, RZ ;  /* 0x0000001092037819 */ /* 0x040fe200000006ff */
[----:B------:R1:W-:Y:S01]  /*9570*/  STS.128 [R176+0x8400], R40 ;  /* 0x00840028b0007388 */ /* 0x0003e20000000c00 */
        /* <DEDUP_REMOVED lines=8> */
[----:B------:R-:W-:Y:S02]  /*9600*/  F2FP.BF16.F32.PACK_AB R49, R55, R50 ;  /* 0x000000323731723e */ /* 0x000fe400000010ff */
[----:B------:R-:W-:Y:S01]  /*9610*/  F2FP.BF16.F32.PACK_AB R50, R53, R52 ;  /* 0x000000343532723e */ /* 0x000fe200000010ff */
[----:B------:R-:W-:Y:S01]  /*9620*/  FFMA R67, R81, R4, R67 ;  /* 0x0000000451437223 */ /* 0x000fe20000000043 */
[----:B------:R-:W-:Y:S02]  /*9630*/  F2FP.BF16.F32.PACK_AB R51, R59, R54 ;  /* 0x000000363b33723e */ /* 0x000fe400000010ff */
[----:B------:R-:W-:Y:S02]  /*9640*/  F2FP.BF16.F32.PACK_AB R56, R57, R56 ;  /* 0x000000383938723e */ /* 0x000fe400000010ff */
        /* <DEDUP_REMOVED lines=23> */
[----:B--2---:R-:W-:Y:S04]  /*97c0*/  DEPBAR.LE SB0, 0x1 ;  /* 0x000080400000791a */ /* 0x004fe80000000000 */
.L_x_116:
[----:B------:R-:W-:Y:S05]  /*97d0*/  BSYNC.RECONVERGENT B0 ;  /* 0x0000000000007941 */ /* 0x000fea0003800200 */
.L_x_115:
        /* <DEDUP_REMOVED lines=8> */
[----:B--2---:R-:W-:Y:S06]  /*9860*/  @!P6 BRA `(.L_x_118) ;  /* 0x00000000006ce947 */ /* 0x004fec0003800000 */
[----:B------:R-:W-:Y:S01]  /*9870*/  ISETP.NE.AND P1, PT, R109, RZ, PT ;  /* 0x000000ff6d00720c */ /* 0x000fe20003f25270 */
[----:B------:R-:W-:Y:S01]  /*9880*/  BSSY B0, `(.L_x_119) ;  /* 0x000000b000007945 */ /* 0x000fe20003800000 */
[----:B------:R-:W-:Y:S11]  /*9890*/  ISETP.NE.AND P0, PT, R103, RZ, PT ;  /* 0x000000ff6700720c */ /* 0x000ff60003f05270 */
[----:B------:R-:W-:Y:S05]  /*98a0*/  @P1 IMAD R101, R101, 0x4000, R182 ;  /* 0x0000400065651824 */ /* 0x000fea00078e02b6 */
[----:B-1----:R-:W-:Y:S04]  /*98b0*/  @P1 IADD3 R9, PT, PT, R101, UR36, RZ ;  /* 0x0000002465091c10 */ /* 0x002fe8000fffe0ff */
[----:B------:R-:W-:Y:S01]  /*98c0*/  @P1 IADD3 R7, PT, PT, R102, R9, RZ ;  /* 0x0000000966071210 */ /* 0x000fe20007ffe0ff */
[--C-:B------:R-:W-:Y:S02]  /*98d0*/  @P1 IMAD.IADD R5, R100, 0x1, R9.reuse ;  /* 0x0000000164051824 */ /* 0x100fe400078e0209 */
[----:B------:R-:W-:Y:S01]  /*98e0*/  @P1 IMAD.IADD R2, R108, 0x1, R9 ;  /* 0x000000016c021824 */ /* 0x000fe200078e0209 */
[----:B------:R-:W-:Y:S06]  /*98f0*/  @P0 BRA `(.L_x_120) ;  /* 0x00000000000c0947 */ /* 0x000fec0003800000 */
[----:B------:R-:W-:Y:S04]  /*9900*/  SHF.L.U32 R0, R167, 0x1f, RZ ;  /* 0x0000001fa7007819 */ /* 0x000fe800000006ff */
[----:B------:R-:W1:Y:S02]  /*9910*/  SYNCS.PHASECHK.TRANS64.TRYWAIT P0, [R3+URZ+0x60], R0 ;  /* 0x00006000030075a7 */ /* 0x000e6400080011ff */
[----:B-1----:R-:W-:Y:S05]  /*9920*/  @!P0 BRA `(.L_x_121) ;  /* 0x0000002000548947 */ /* 0x002fea0003800000 */
.L_x_120:
[----:B------:R-:W-:Y:S05]  /*9930*/  BSYNC B0 ;  /* 0x0000000000007941 */ /* 0x000fea0003800000 */
.L_x_119:
[----:B------:R-:W-:Y:S11]  /*9940*/  ISETP.NE.AND P0, PT, R109, RZ, PT ;  /* 0x000000ff6d00720c */ /* 0x000ff60003f05270 */
[----:B------:R-:W-:Y:S02]  /*9950*/  @!UPT UIADD3 URZ, UPT, UPT, URZ, URZ, URZ ;  /* 0x000000fffffff290 */ /* 0x000fe4000fffe0ff */
[----:B------:R2:W4:Y:S01]  /*9960*/  @P0 LDS.128 R88, [R101+UR36+0x400] ;  /* 0x0004002465580984 */ /* 0x0005220008000c00 */
[----:B-1----:R-:W-:Y:S01]  /*9970*/  @P0 IMAD.IADD R3, R102, 0x1, R5 ;  /* 0x0000000166030824 */ /* 0x002fe200078e0205 */
        /* <DEDUP_REMOVED lines=10> */
.L_x_118:
[----:B------:R-:W-:Y:S05]  /*9a20*/  BSYNC B1 ;  /* 0x0000000000017941 */ /* 0x000fea0003800000 */
.L_x_117:
[----:B--2---:R-:W-:Y:S05]  /*9a30*/  VIADD R3, R80, 0xc0 ;  /* 0x000000c050037836 */ /* 0x004fea0000000000 */
[----:B------:R-:W-:Y:S04]  /*9a40*/  SHF.R.U32.HI R3, RZ, 0x15, R3 ;  /* 0x00000015ff037819 */ /* 0x000fe80000011603 */
[----:B------:R-:W-:Y:S11]  /*9a50*/  LOP3.LUT P0, RZ, R3, 0x3, R162, 0x48, !PT ;  /* 0x0000000303ff7812 */ /* 0x000ff600078048a2 */
[----:B------:R-:W-:Y:S02]  /*9a60*/  @!UPT UIADD3 URZ, UPT, UPT, URZ, URZ, URZ ;  /* 0x000000fffffff290 */ /* 0x000fe4000fffe0ff */
[----:B------:R-:W-:Y:S05]  /*9a70*/  @!P0 BRA `(.L_x_122) ;  /* 0x0000000000408947 */ /* 0x000fea0003800000 */
[----:B------:R-:W2:Y:S01]  /*9a80*/  LDCU.64 UR8, c[0x4][0x70] ;  /* 0x01000e00ff0877ac */ /* 0x000ea20008000a00 */
[----:B------:R-:W-:Y:S01]  /*9a90*/  MOV R3, 0x0 ;  /* 0x0000000000037802 */ /* 0x000fe20000000f00 */
[----:B------:R-:W-:Y:S02]  /*9aa0*/  HFMA2 R12, -RZ, RZ, 0, 5.9604644775390625e-08 ;  /* 0x00000001ff0c7431 */ /* 0x000fe400000001ff */
[----:B-1----:R-:W-:Y:S02]  /*9ab0*/  IMAD.MOV.U32 R8, RZ, RZ, 0x192 ;  /* 0x00000192ff087424 */ /* 0x002fe400078e00ff */
[----:B------:R-:W-:Y:S01]  /*9ac0*/  IMAD.MOV.U32 R13, RZ, RZ, RZ ;  /* 0x000000ffff0d7224 */ /* 0x000fe200078e00ff */
[----:B------:R-:W1:Y:S01]  /*9ad0*/  LDCU.64 UR6, c[0x4][0x78] ;  /* 0x01000f00ff0677ac */ /* 0x000e620008000a00 */
[----:B------:R-:W3:Y:S01]  /*9ae0*/  LDC.64 R2, c[0x4][R3] ;  /* 0x0100000003027b82 */ /* 0x000ee20000000a00 */
[----:B------:R-:W5:Y:S01]  /*9af0*/  LDCU.64 UR4, c[0x4][0x10] ;  /* 0x01000200ff0477ac */ /* 0x000f620008000a00 */
[----:B--2---:R-:W-:Y:S01]  /*9b00*/  MOV R5, UR9 ;  /* 0x0000000900057c02 */ /* 0x004fe20008000f00 */
[----:B------:R-:W-:Y:S01]  /*9b10*/  IMAD.U32 R4, RZ, RZ, UR8 ;  /* 0x00000008ff047e24 */ /* 0x000fe2000f8e00ff */
[----:B-1----:R-:W-:Y:S01]  /*9b20*/  MOV R7, UR7 ;  /* 0x0000000700077c02 */ /* 0x002fe20008000f00 */
[----:B------:R-:W-:Y:S01]  /*9b30*/  IMAD.U32 R6, RZ, RZ, UR6 ;  /* 0x00000006ff067e24 */ /* 0x000fe2000f8e00ff */
[----:B-----5:R-:W-:Y:S01]  /*9b40*/  MOV R11, UR5 ;  /* 0x00000005000b7c02 */ /* 0x020fe20008000f00 */
[----:B------:R-:W-:Y:S02]  /*9b50*/  IMAD.U32 R10, RZ, RZ, UR4 ;  /* 0x00000004ff0a7e24 */ /* 0x000fe4000f8e00ff */
[----:B------:R-:W-:Y:S07]  /*9b60*/  LEPC R20, `(.L_x_122) ;  /* 0x000000001014794e */ /* 0x000fee0000000000 */
[----:B---34-:R-:W-:Y:S05]  /*9b70*/  CALL.ABS.NOINC R2 ;  /* 0x0000000002007343 */ /* 0x018fea0003c00000 */
.L_x_122:
[----:B------:R-:W-:Y:S01]  /*9b80*/  ISETP.NE.AND P0, PT, R170, RZ, PT ;  /* 0x000000ffaa00720c */ /* 0x000fe20003f05270 */
[----:B------:R-:W-:Y:S05]  /*9b90*/  WARPSYNC.ALL ;  /* 0x0000000000007948 */ /* 0x000fea0003800000 */
[----:B------:R-:W-:Y:S01]  /*9ba0*/  R2UR UR4, R80 ;  /* 0x00000000500472ca */ /* 0x000fe200000e0000 */
[----:B------:R-:W-:Y:S01]  /*9bb0*/  BSSY.RECONVERGENT B0, `(.L_x_123) ;  /* 0x0000100000007945 */ /* 0x000fe20003800200 */
[----:B------:R-:W-:Y:S02]  /*9bc0*/  R2UR UR5, R87 ;  /* 0x00000000570572ca */ /* 0x000fe400000e0000 */
[C---:B----4-:R-:W-:Y:S02]  /*9bd0*/  SHF.L.U32 R82, R88.reuse, 0x10, RZ ;  /* 0x0000001058527819 */ /* 0x050fe400000006ff */
[----:B------:R-:W-:Y:S02]  /*9be0*/  LOP3.LUT R84, R88, 0xffff0000, RZ, 0xc0, !PT ;  /* 0xffff000058547812 */ /* 0x000fe400078ec0ff */
[C---:B------:R-:W-:Y:S02]  /*9bf0*/  SHF.L.U32 R83, R89.reuse, 0x10, RZ ;  /* 0x0000001059537819 */ /* 0x040fe400000006ff */
[----:B------:R-:W-:Y:S02]  /*9c00*/  LOP3.LUT R86, R89, 0xffff0000, RZ, 0xc0, !PT ;  /* 0xffff000059567812 */ /* 0x000fe400078ec0ff */
[C---:B------:R-:W-:Y:S01]  /*9c10*/  SHF.L.U32 R85, R90.reuse, 0x10, RZ ;  /* 0x000000105a557819 */ /* 0x040fe200000006ff */
[----:B-1----:R-:W1:Y:S01]  /*9c20*/  LDTM.x64 R4, tmem[UR4+0xc0] ;  /* 0x0000c004000479ee */ /* 0x002e620008340000 */
[----:B------:R-:W-:Y:S01]  /*9c30*/  LOP3.LUT R88, R90, 0xffff0000, RZ, 0xc0, !PT ;  /* 0xffff00005a587812 */ /* 0x000fe200078ec0ff */
[----:B------:R-:W-:Y:S01]  /*9c40*/  NOP ;  /* 0x0000000000007918 */ /* 0x000fe20000000000 */
[C---:B------:R-:W-:Y:S01]  /*9c50*/  SHF.L.U32 R87, R91.reuse, 0x10, RZ ;  /* 0x000000105b577819 */ /* 0x040fe200000006ff */
[----:B------:R-:W-:Y:S01]  /*9c60*/  UIADD3 UR5, UPT, UPT, UR5, 0xe0, URZ ;  /* 0x000000e005057890 */ /* 0x000fe2000fffe0ff */
[----:B------:R-:W-:Y:S02]  /*9c70*/  LOP3.LUT R90, R91, 0xffff0000, RZ, 0xc0, !PT ;  /* 0xffff00005b5a7812 */ /* 0x000fe400078ec0ff */
[C---:B------:R-:W-:Y:S01]  /*9c80*/  SHF.L.U32 R89, R96.reuse, 0x10, RZ ;  /* 0x0000001060597819 */ /* 0x040fe200000006ff */
[----:B------:R-:W-:Y:S01]  /*9c90*/  UPRMT UR5, UR37, 0x654, UR5 ;  /* 0x0000065425057896 */ /* 0x000fe20008000005 */
[----:B------:R-:W-:Y:S02]  /*9ca0*/  LOP3.LUT R91, R96, 0xffff0000, RZ, 0xc0, !PT ;  /* 0xffff0000605b7812 */ /* 0x000fe400078ec0ff */
[C---:B------:R-:W-:Y:S02]  /*9cb0*/  SHF.L.U32 R92, R97.reuse, 0x10, RZ ;  /* 0x00000010615c7819 */ /* 0x040fe400000006ff */
[----:B------:R-:W-:Y:S02]  /*9cc0*/  LOP3.LUT R94, R97, 0xffff0000, RZ, 0xc0, !PT ;  /* 0xffff0000615e7812 */ /* 0x000fe400078ec0ff */
[C---:B------:R-:W-:Y:S02]  /*9cd0*/  SHF.L.U32 R93, R98.reuse, 0x10, RZ ;  /* 0x00000010625d7819 */ /* 0x040fe400000006ff */
[----:B------:R-:W-:Y:S01]  /*9ce0*/  LOP3.LUT R96, R98, 0xffff0000, RZ, 0xc0, !PT ;  /* 0xffff000062607812 */ /* 0x000fe200078ec0ff */
[----:B-1----:R-:W-:Y:S01]  /*9cf0*/  SYNCS.ARRIVE.TRANS64.RED.A1T0 RZ, [UR5], RZ ;  /* 0x000000ffffff79a7 */ /* 0x002fe20008100405 */
[C---:B------:R-:W-:Y:S02]  /*9d00*/  SHF.L.U32 R95, R99.reuse, 0x10, RZ ;  /* 0x00000010635f7819 */ /* 0x040fe400000006ff */
[----:B------:R-:W-:Y:S02]  /*9d10*/  LOP3.LUT R98, R99, 0xffff0000, RZ, 0xc0, !PT ;  /* 0xffff000063627812 */ /* 0x000fe400078ec0ff */
[----:B------:R-:W-:Y:S01]  /*9d20*/  SHF.L.U32 R97, R104, 0x10, RZ ;  /* 0x0000001068617819 */ /* 0x000fe200000006ff */
[----:B------:R-:W-:Y:S01]  /*9d30*/  FMUL R4, R78, R4 ;  /* 0x000000044e047220 */ /* 0x000fe20000400000 */
[----:B------:R-:W-:Y:S01]  /*9d40*/  LOP3.LUT R100, R104, 0xffff0000, RZ, 0xc0, !PT ;  /* 0xffff000068647812 */ /* 0x000fe200078ec0ff */
[----:B------:R-:W-:Y:S01]  /*9d50*/  FMUL R5, R78, R5 ;  /* 0x000000054e057220 */ /* 0x000fe20000400000 */
[----:B------:R-:W-:Y:S01]  /*9d60*/  SHF.L.U32 R99, R105, 0x10, RZ ;  /* 0x0000001069637819 */ /* 0x000fe200000006ff */
[----:B------:R-:W-:Y:S01]  /*9d70*/  FFMA R4, R81, R82, R4 ;  /* 0x0000005251047223 */ /* 0x000fe20000000004 */
[----:B------:R-:W-:Y:S01]  /*9d80*/  LOP3.LUT R102, R105, 0xffff0000, RZ, 0xc0, !PT ;  /* 0xffff000069667812 */ /* 0x000fe200078ec0ff */
[----:B------:R-:W-:Y:S01]  /*9d90*/  FFMA R5, R81, R84, R5 ;  /* 0x0000005451057223 */ /* 0x000fe20000000005 */
[----:B------:R-:W-:Y:S01]  /*9da0*/  SHF.L.U32 R101, R106, 0x10, RZ ;  /* 0x000000106a657819 */ /* 0x000fe200000006ff */
[----:B------:R-:W-:Y:S01]  /*9db0*/  FMUL R6, R78, R6 ;  /* 0x000000064e067220 */ /* 0x000fe20000400000 */
[----:B------:R-:W-:Y:S01]  /*9dc0*/  LOP3.LUT R104, R106, 0xffff0000, RZ, 0xc0, !PT ;  /* 0xffff00006a687812 */ /* 0x000fe200078ec0ff */
[C---:B------:R-:W-:Y:S01]  /*9dd0*/  FMUL R7, R78.reuse, R7 ;  /* 0x000000074e077220 */ /* 0x040fe20000400000 */
[----:B------:R-:W-:Y:S01]  /*9de0*/  F2FP.BF16.F32.PACK_AB R4, R5, R4 ;  /* 0x000000040504723e */ /* 0x000fe200000010ff */
[----:B------:R-:W-:Y:S01]  /*9df0*/  FFMA R6, R81, R83, R6 ;  /* 0x0000005351067223 */ /* 0x000fe20000000006 */
[----:B------:R-:W-:Y:S01]  /*9e00*/  SHF.L.U32 R103, R107, 0x10, RZ ;  /* 0x000000106b677819 */ /* 0x000fe200000006ff */
[----:B------:R-:W-:Y:S01]  /*9e10*/  FFMA R7, R81, R86, R7 ;  /* 0x0000005651077223 */ /* 0x000fe20000000007 */
[----:B------:R-:W-:Y:S01]  /*9e20*/  LOP3.LUT R106, R107, 0xffff0000, RZ, 0xc0, !PT ;  /* 0xffff00006b6a7812 */ /* 0x000fe200078ec0ff */
[----:B------:R-:W-:Y:S01]  /*9e30*/  FMUL R8, R78, R8 ;  /* 0x000000084e087220 */ /* 0x000fe20000400000 */
[----:B------:R-:W-:Y:S01]  /*9e40*/  SHF.L.U32 R105, R112, 0x10, RZ ;  /* 0x0000001070697819 */ /* 0x000fe200000006ff */
[----:B------:R-:W-:Y:S01]  /*9e50*/  FMUL R9, R78, R9 ;  /* 0x000000094e097220 */ /* 0x000fe20000400000 */
[----:B------:R-:W-:Y:S01]  /*9e60*/  F2FP.BF16.F32.PACK_AB R5, R7, R6 ;  /* 0x000000060705723e */ /* 0x000fe200000010ff */
[C---:B------:R-:W-:Y:S01]  /*9e70*/  FFMA R8, R81.reuse, R85, R8 ;  /* 0x0000005551087223 */ /* 0x040fe20000000008 */
[----:B------:R-:W-:Y:S01]  /*9e80*/  LOP3.LUT R108, R112, 0xffff0000, RZ, 0xc0, !PT ;  /* 0xffff0000706c7812 */ /* 0x000fe200078ec0ff */
[----:B------:R-:W-:Y:S01]  /*9e90*/  FFMA R9, R81, R88, R9 ;  /* 0x0000005851097223 */ /* 0x000fe20000000009 */
[C---:B------:R-:W-:Y:S01]  /*9ea0*/  SHF.L.U32 R107, R113.reuse, 0x10, RZ ;  /* 0x00000010716b7819 */ /* 0x040fe200000006ff */
[C---:B------:R-:W-:Y:S01]  /*9eb0*/  FMUL R10, R78.reuse, R10 ;  /* 0x0000000a4e0a7220 */ /* 0x040fe20000400000 */
[----:B------:R-:W-:Y:S01]  /*9ec0*/  LOP3.LUT R110, R113, 0xffff0000, RZ, 0xc0, !PT ;  /* 0xffff0000716e7812 */ /* 0x000fe200078ec0ff */
[----:B------:R-:W-:Y:S01]  /*9ed0*/  FMUL R11, R78, R11 ;  /* 0x0000000b4e0b7220 */ /* 0x000fe20000400000 */
[----:B------:R-:W-:Y:S01]  /*9ee0*/  F2FP.BF16.F32.PACK_AB R6, R9, R8 ;  /* 0x000000080906723e */ /* 0x000fe200000010ff */
[C---:B------:R-:W-:Y:S01]  /*9ef0*/  FFMA R10, R81.reuse, R87, R10 ;  /* 0x00000057510a7223 */ /* 0x040fe2000000000a */
[C---:B------:R-:W-:Y:S01]  /*9f00*/  SHF.L.U32 R109, R114.reuse, 0x10, RZ ;  /* 0x00000010726d7819 */ /* 0x040fe200000006ff */
[----:B------:R-:W-:Y:S01]  /*9f10*/  FFMA R11, R81, R90, R11 ;  /* 0x0000005a510b7223 */ /* 0x000fe2000000000b */
[----:B------:R-:W-:Y:S01]  /*9f20*/  LOP3.LUT R112, R114, 0xffff0000, RZ, 0xc0, !PT ;  /* 0xffff000072707812 */ /* 0x000fe200078ec0ff */
[C---:B------:R-:W-:Y:S01]  /*9f30*/  FMUL R0, R78.reuse, R12 ;  /* 0x0000000c4e007220 */ /* 0x040fe20000400000 */
[----:B------:R-:W-:Y:S01]  /*9f40*/  SHF.L.U32 R111, R115, 0x10, RZ ;  /* 0x00000010736f7819 */ /* 0x000fe200000006ff */
[C---:B------:R-:W-:Y:S01]  /*9f50*/  FMUL R2, R78.reuse, R13 ;  /* 0x0000000d4e027220 */ /* 0x040fe20000400000 */
[----:B------:R-:W-:Y:S01]  /*9f60*/  F2FP.BF16.F32.PACK_AB R7, R11, R10 ;  /* 0x0000000a0b07723e */ /* 0x000fe200000010ff */
[C---:B------:R-:W-:Y:S01]  /*9f70*/  FMUL R3, R78.reuse, R14 ;  /* 0x0000000e4e037220 */ /* 0x040fe20000400000 */
[----:B------:R-:W-:Y:S01]  /*9f80*/  LOP3.LUT R114, R115, 0xffff0000, RZ, 0xc0, !PT ;  /* 0xffff000073727812 */ /* 0x000fe200078ec0ff */
[----:B------:R-:W-:Y:S01]  /*9f90*/  FMUL R15, R78, R15 ;  /* 0x0000000f4e0f7220 */ /* 0x000fe20000400000 */
[C---:B------:R-:W-:Y:S01]  /*9fa0*/  SHF.L.U32 R113, R120.reuse, 0x10, RZ ;  /* 0x0000001078717819 */ /* 0x040fe200000006ff */
[----:B------:R-:W-:Y:S01]  /*9fb0*/  FFMA R0, R81, R89, R0 ;  /* 0x0000005951007223 */ /* 0x000fe20000000000 */
[----:B------:R-:W-:Y:S01]  /*9fc0*/  LOP3.LUT R116, R120, 0xffff0000, RZ, 0xc0, !PT ;  /* 0xffff000078747812 */ /* 0x000fe200078ec0ff */
[C---:B------:R-:W-:Y:S01]  /*9fd0*/  FMUL R12, R78.reuse, R16 ;  /* 0x000000104e0c7220 */ /* 0x040fe20000400000 */
[----:B------:R-:W-:Y:S01]  /*9fe0*/  SHF.L.U32 R115, R121, 0x10, RZ ;  /* 0x0000001079737819 */ /* 0x000fe200000006ff */
[----:B------:R-:W-:Y:S01]  /*9ff0*/  FFMA R2, R81, R91, R2 ;  /* 0x0000005b51027223 */ /* 0x000fe20000000002 */
[----:B------:R-:W-:Y:S01]  /*a000*/  LOP3.LUT R118, R121, 0xffff0000, RZ, 0xc0, !PT ;  /* 0xffff000079767812 */ /* 0x000fe200078ec0ff */
[----:B------:R-:W-:Y:S01]  /*a010*/  FMUL R13, R78, R17 ;  /* 0x000000114e0d7220 */ /* 0x000fe20000400000 */
[----:B------:R-:W-:Y:S01]  /*a020*/  SHF.L.U32 R117, R122, 0x10, RZ ;  /* 0x000000107a757819 */ /* 0x000fe200000006ff */
[C---:B------:R-:W-:Y:S01]  /*a030*/  FFMA R3, R81.reuse, R92, R3 ;  /* 0x0000005c51037223 */ /* 0x040fe20000000003 */
[----:B------:R-:W-:Y:S01]  /*a040*/  F2FP.BF16.F32.PACK_AB R8, R2, R0 ;  /* 0x000000000208723e */ /* 0x000fe200000010ff */
[----:B------:R-:W-:Y:S01]  /*a050*/  FMUL R14, R78, R18 ;  /* 0x000000124e0e7220 */ /* 0x000fe20000400000 */
[----:B------:R-:W-:Y:S01]  /*a060*/  LOP3.LUT R120, R122, 0xffff0000, RZ, 0xc0, !PT ;  /* 0xffff00007a787812 */ /* 0x000fe200078ec0ff */
[----:B------:R-:W-:Y:S01]  /*a070*/  FFMA R15, R81, R94, R15 ;  /* 0x0000005e510f7223 */ /* 0x000fe2000000000f */
[C---:B------:R-:W-:Y:S01]  /*a080*/  SHF.L.U32 R119, R123.reuse, 0x10, RZ ;  /* 0x000000107b777819 */ /* 0x040fe200000006ff */
[C---:B------:R-:W-:Y:S01]  /*a090*/  FMUL R19, R78.reuse, R19 ;  /* 0x000000134e137220 */ /* 0x040fe20000400000 */
[----:B------:R-:W-:Y:S01]  /*a0a0*/  LOP3.LUT R122, R123, 0xffff0000, RZ, 0xc0, !PT ;  /* 0xffff00007b7a7812 */ /* 0x000fe200078ec0ff */
[----:B------:R-:W-:Y:S01]  /*a0b0*/  FFMA R12, R81, R93, R12 ;  /* 0x0000005d510c7223 */ /* 0x000fe2000000000c */
[----:B------:R-:W-:Y:S01]  /*a0c0*/  F2FP.BF16.F32.PACK_AB R9, R15, R3 ;  /* 0x000000030f09723e */ /* 0x000fe200000010ff */
[----:B------:R-:W-:Y:S01]  /*a0d0*/  FMUL R16, R78, R20 ;  /* 0x000000144e107220 */ /* 0x000fe20000400000 */
[C---:B------:R-:W-:Y:S01]  /*a0e0*/  SHF.L.U32 R121, R128.reuse, 0x10, RZ ;  /* 0x0000001080797819 */ /* 0x040fe200000006ff */
[----:B------:R1:W-:Y:S01]  /*a0f0*/  STS.128 [R182+UR36+0xc400], R4 ;  /* 0x00c40004b6007988 */ /* 0x0003e20008000c24 */
[C---:B------:R-:W-:Y:S01]  /*a100*/  FFMA R13, R81.reuse, R96, R13 ;  /* 0x00000060510d7223 */ /* 0x040fe2000000000d */
[----:B------:R-:W-:Y:S01]  /*a110*/  LOP3.LUT R124, R128, 0xffff0000, RZ, 0xc0, !PT ;  /* 0xffff0000807c7812 */ /* 0x000fe200078ec0ff */
[C---:B------:R-:W-:Y:S01]  /*a120*/  FFMA R14, R81.reuse, R95, R14 ;  /* 0x0000005f510e7223 */ /* 0x040fe2000000000e */
[----:B------:R-:W-:Y:S01]  /*a130*/  FFMA R19, R81, R98, R19 ;  /* 0x0000006251137223 */ /* 0x000fe20000000013 */
[----:B------:R-:W-:Y:S01]  /*a140*/  SHF.L.U32 R123, R129, 0x10, RZ ;  /* 0x00000010817b7819 */ /* 0x000fe200000006ff */
[----:B------:R-:W-:Y:S01]  /*a150*/  FFMA R16, R81, R97, R16 ;  /* 0x0000006151107223 */ /* 0x000fe20000000010 */
[----:B------:R-:W-:Y:S01]  /*a160*/  F2FP.BF16.F32.PACK_AB R10, R13, R12 ;  /* 0x0000000c0d0a723e */ /* 0x000fe200000010ff */
[C---:B------:R-:W-:Y:S01]  /*a170*/  FMUL R17, R78.reuse, R21 ;  /* 0x000000154e117220 */ /* 0x040fe20000400000 */
[----:B------:R-:W-:Y:S01]  /*a180*/  F2FP.BF16.F32.PACK_AB R11, R19, R14 ;  /* 0x0000000e130b723e */ /* 0x000fe200000010ff */
[C---:B------:R-:W-:Y:S01]  /*a190*/  FMUL R18, R78.reuse, R22 ;  /* 0x000000164e127220 */ /* 0x040fe20000400000 */
[C---:B------:R-:W-:Y:S01]  /*a1a0*/  FMUL R23, R78.reuse, R23 ;  /* 0x000000174e177220 */ /* 0x040fe20000400000 */
[----:B------:R-:W-:Y:S01]  /*a1b0*/  FFMA R17, R81, R100, R17 ;  /* 0x0000006451117223 */ /* 0x000fe20000000011 */
[C---:B------:R-:W-:Y:S01]  /*a1c0*/  FMUL R20, R78.reuse, R24 ;  /* 0x000000184e147220 */ /* 0x040fe20000400000 */
[----:B------:R-:W-:Y:S01]  /*a1d0*/  LOP3.LUT R126, R129, 0xffff0000, RZ, 0xc0, !PT ;  /* 0xffff0000817e7812 */ /* 0x000fe200078ec0ff */
[----:B------:R1:W-:Y:S01]  /*a1e0*/  STS.128 [R181+0xc400], R8 ;  /* 0x00c40008b5007388 */ /* 0x0003e20000000c00 */
[----:B------:R-:W-:Y:S01]  /*a1f0*/  FFMA R18, R81, R99, R18 ;  /* 0x0000006351127223 */ /* 0x000fe20000000012 */
[----:B------:R-:W-:Y:S01]  /*a200*/  F2FP.BF16.F32.PACK_AB R16, R17, R16 ;  /* 0x000000101110723e */ /* 0x000fe200000010ff */
[C---:B------:R-:W-:Y:S01]  /*a210*/  FFMA R23, R81.reuse, R102, R23 ;  /* 0x0000006651177223 */ /* 0x040fe20000000017 */
[----:B------:R-:W-:Y:S01]  /*a220*/  FFMA R20, R81, R101, R20 ;  /* 0x0000006551147223 */ /* 0x000fe20000000014 */
[----:B------:R-:W-:Y:S01]  /*a230*/  FMUL R21, R78, R25 ;  /* 0x000000194e157220 */ /* 0x000fe20000400000 */
[----:B------:R-:W-:Y:S01]  /*a240*/  SHF.L.U32 R125, R130, 0x10, RZ ;  /* 0x00000010827d7819 */ /* 0x000fe200000006ff */
[C---:B------:R-:W-:Y:S01]  /*a250*/  FMUL R22, R78.reuse, R26 ;  /* 0x0000001a4e167220 */ /* 0x040fe20000400000 */
[----:B------:R-:W-:Y:S01]  /*a260*/  F2FP.BF16.F32.PACK_AB R17, R23, R18 ;  /* 0x000000121711723e */ /* 0x000fe200000010ff */
[C---:B------:R-:W-:Y:S01]  /*a270*/  FFMA R21, R81.reuse, R104, R21 ;  /* 0x0000006851157223 */ /* 0x040fe20000000015 */
[----:B------:R-:W-:Y:S01]  /*a280*/  FMUL R27, R78, R27 ;  /* 0x0000001b4e1b7220 */ /* 0x000fe20000400000 */
[----:B------:R-:W-:Y:S01]  /*a290*/  FFMA R22, R81, R103, R22 ;  /* 0x0000006751167223 */ /* 0x000fe20000000016 */
[----:B------:R-:W-:Y:S01]  /*a2a0*/  LOP3.LUT R128, R130, 0xffff0000, RZ, 0xc0, !PT ;  /* 0xffff000082807812 */ /* 0x000fe200078ec0ff */
[C---:B------:R-:W-:Y:S01]  /*a2b0*/  FMUL R24, R78.reuse, R28 ;  /* 0x0000001c4e187220 */ /* 0x040fe20000400000 */
[----:B------:R-:W-:Y:S01]  /*a2c0*/  F2FP.BF16.F32.PACK_AB R18, R21, R20 ;  /* 0x000000141512723e */ /* 0x000fe200000010ff */
[C---:B------:R-:W-:Y:S01]  /*a2d0*/  FFMA R27, R81.reuse, R106, R27 ;  /* 0x0000006a511b7223 */ /* 0x040fe2000000001b */
[C---:B------:R-:W-:Y:S01]  /*a2e0*/  FMUL R25, R78.reuse, R29 ;  /* 0x0000001d4e197220 */ /* 0x040fe20000400000 */
[----:B------:R-:W-:Y:S01]  /*a2f0*/  FFMA R24, R81, R105, R24 ;  /* 0x0000006951187223 */ /* 0x000fe20000000018 */
[----:B------:R-:W-:Y:S01]  /*a300*/  SHF.L.U32 R127, R131, 0x10, RZ ;  /* 0x00000010837f7819 */ /* 0x000fe200000006ff */
[C---:B------:R-:W-:Y:S01]  /*a310*/  FMUL R26, R78.reuse, R30 ;  /* 0x0000001e4e1a7220 */ /* 0x040fe20000400000 */
[----:B------:R-:W-:Y:S01]  /*a320*/  F2FP.BF16.F32.PACK_AB R19, R27, R22 ;  /* 0x000000161b13723e */ /* 0x000fe200000010ff */
[C---:B------:R-:W-:Y:S01]  /*a330*/  FFMA R25, R81.reuse, R108, R25 ;  /* 0x0000006c51197223 */ /* 0x040fe20000000019 */
[C---:B------:R-:W-:Y:S01]  /*a340*/  FMUL R31, R78.reuse, R31 ;  /* 0x0000001f4e1f7220 */ /* 0x040fe20000400000 */
[----:B------:R-:W-:Y:S01]  /*a350*/  FFMA R26, R81, R107, R26 ;  /* 0x0000006b511a7223 */ /* 0x000fe2000000001a */
[----:B------:R-:W-:Y:S01]  /*a360*/  LOP3.LUT R130, R131, 0xffff0000, RZ, 0xc0, !PT ;  /* 0xffff000083827812 */ /* 0x000fe200078ec0ff */
[----:B------:R1:W-:Y:S01]  /*a370*/  STS.128 [R180+0xc400], R16 ;  /* 0x00c40010b4007388 */ /* 0x0003e20000000c00 */
[----:B------:R-:W-:Y:S01]  /*a380*/  F2FP.BF16.F32.PACK_AB R24, R25, R24 ;  /* 0x000000181918723e */ /* 0x000fe200000010ff */
[C---:B------:R-:W-:Y:S01]  /*a390*/  FFMA R31, R81.reuse, R110, R31 ;  /* 0x0000006e511f7223 */ /* 0x040fe2000000001f */
[C---:B------:R-:W-:Y:S01]  /*a3a0*/  FMUL R28, R78.reuse, R32 ;  /* 0x000000204e1c7220 */ /* 0x040fe20000400000 */
[C---:B------:R-:W-:Y:S01]  /*a3b0*/  FMUL R29, R78.reuse, R33 ;  /* 0x000000214e1d7220 */ /* 0x040fe20000400000 */
[----:B------:R-:W-:Y:S01]  /*a3c0*/  FMUL R30, R78, R34 ;  /* 0x000000224e1e7220 */ /* 0x000fe20000400000 */
[----:B------:R-:W-:Y:S01]  /*a3d0*/  SHF.L.U32 R129, R136, 0x10, RZ ;  /* 0x0000001088817819 */ /* 0x000fe200000006ff */
[----:B------:R-:W-:Y:S01]  /*a3e0*/  FFMA R28, R81, R109, R28 ;  /* 0x0000006d511c7223 */ /* 0x000fe2000000001c */
[----:B------:R-:W-:Y:S01]  /*a3f0*/  F2FP.BF16.F32.PACK_AB R25, R31, R26 ;  /* 0x0000001a1f19723e */ /* 0x000fe200000010ff */
[C---:B------:R-:W-:Y:S01]  /*a400*/  FFMA R29, R81.reuse, R112, R29 ;  /* 0x00000070511d7223 */ /* 0x040fe2000000001d */
[----:B------:R-:W-:Y:S01]  /*a410*/  FFMA R30, R81, R111, R30 ;  /* 0x0000006f511e7223 */ /* 0x000fe2000000001e */
[----:B------:R-:W-:Y:S01]  /*a420*/  FMUL R35, R78, R35 ;  /* 0x000000234e237220 */ /* 0x000fe20000400000 */
        /* <DEDUP_REMOVED lines=34> */
[----:B------:R-:W-:Y:S01]  /*a650*/  FFMA R41, R81, R124, R41 ;  /* 0x0000007c51297223 */ /* 0x000fe20000000029 */
[C---:B------:R-:W-:Y:S01]  /*a660*/  FMUL R47, R78.reuse, R47 ;  /* 0x0000002f4e2f7220 */ /* 0x040fe20000400000 */
[C---:B------:R-:W-:Y:S01]  /*a670*/  FMUL R44, R78.reuse, R48 ;  /* 0x000000304e2c7220 */ /* 0x040fe20000400000 */
[----:B------:R-:W-:Y:S01]  /*a680*/  FMUL R45, R78, R49 ;  /* 0x000000314e2d7220 */ /* 0x000fe20000400000 */
[----:B------:R1:W-:Y:S01]  /*a690*/  STS.128 [R177+0xc400], R32 ;  /* 0x00c40020b1007388 */ /* 0x0003e20000000c00 */
[----:B------:R-:W-:Y:S01]  /*a6a0*/  LOP3.LUT R138, R139, 0xffff0000, RZ, 0xc0, !PT ;  /* 0xffff00008b8a7812 */ /* 0x000fe200078ec0ff */
[----:B------:R-:W-:Y:S01]  /*a6b0*/  FFMA R42, R81, R123, R42 ;  /* 0x0000007b512a7223 */ /* 0x000fe2000000002a */
[----:B------:R-:W-:Y:S01]  /*a6c0*/  F2FP.BF16.F32.PACK_AB R40, R41, R40 ;  /* 0x000000282928723e */ /* 0x000fe200000010ff */
[C---:B------:R-:W-:Y:S01]  /*a6d0*/  FFMA R47, R81.reuse, R126, R47 ;  /* 0x0000007e512f7223 */ /* 0x040fe2000000002f */
[C---:B------:R-:W-:Y:S01]  /*a6e0*/  FFMA R44, R81.reuse, R125, R44 ;  /* 0x0000007d512c7223 */ /* 0x040fe2000000002c */
[----:B------:R-:W-:Y:S01]  /*a6f0*/  SHF.L.U32 R137, R144, 0x10, RZ ;  /* 0x0000001090897819 */ /* 0x000fe200000006ff */
[C---:B------:R-:W-:Y:S01]  /*a700*/  FFMA R45, R81.reuse, R128, R45 ;  /* 0x00000080512d7223 */ /* 0x040fe2000000002d */
[C---:B------:R-:W-:Y:S01]  /*a710*/  FMUL R46, R78.reuse, R50 ;  /* 0x000000324e2e7220 */ /* 0x040fe20000400000 */
[C---:B------:R-:W-:Y:S01]  /*a720*/  FMUL R51, R78.reuse, R51 ;  /* 0x000000334e337220 */ /* 0x040fe20000400000 */
[C---:B------:R-:W-:Y:S01]  /*a730*/  FMUL R48, R78.reuse, R52 ;  /* 0x000000344e307220 */ /* 0x040fe20000400000 */
[C---:B------:R-:W-:Y:S01]  /*a740*/  FMUL R49, R78.reuse, R53 ;  /* 0x000000354e317220 */ /* 0x040fe20000400000 */
[C---:B------:R-:W-:Y:S01]  /*a750*/  FFMA R46, R81.reuse, R127, R46 ;  /* 0x0000007f512e7223 */ /* 0x040fe2000000002e */
[C---:B------:R-:W-:Y:S01]  /*a760*/  FMUL R50, R78.reuse, R54 ;  /* 0x000000364e327220 */ /* 0x040fe20000400000 */
[C---:B------:R-:W-:Y:S01]  /*a770*/  FFMA R51, R81.reuse, R130, R51 ;  /* 0x0000008251337223 */ /* 0x040fe20000000033 */
[C---:B------:R-:W-:Y:S01]  /*a780*/  FMUL R55, R78.reuse, R55 ;  /* 0x000000374e377220 */ /* 0x040fe20000400000 */
[C---:B------:R-:W-:Y:S01]  /*a790*/  FFMA R48, R81.reuse, R129, R48 ;  /* 0x0000008151307223 */ /* 0x040fe20000000030 */
[C---:B------:R-:W-:Y:S01]  /*a7a0*/  FMUL R52, R78.reuse, R56 ;  /* 0x000000384e347220 */ /* 0x040fe20000400000 */
[C---:B------:R-:W-:Y:S01]  /*a7b0*/  FFMA R49, R81.reuse, R132, R49 ;  /* 0x0000008451317223 */ /* 0x040fe20000000031 */
[C---:B------:R-:W-:Y:S01]  /*a7c0*/  FMUL R53, R78.reuse, R57 ;  /* 0x000000394e357220 */ /* 0x040fe20000400000 */
[----:B------:R-:W-:Y:S01]  /*a7d0*/  FFMA R50, R81, R131, R50 ;  /* 0x0000008351327223 */ /* 0x000fe20000000032 */
[C---:B------:R-:W-:Y:S01]  /*a7e0*/  FMUL R54, R78.reuse, R58 ;  /* 0x0000003a4e367220 */ /* 0x040fe20000400000 */
[----:B------:R-:W-:Y:S01]  /*a7f0*/  F2FP.BF16.F32.PACK_AB R41, R47, R42 ;  /* 0x0000002a2f29723e */ /* 0x000fe200000010ff */
[----:B------:R-:W-:Y:S01]  /*a800*/  FFMA R55, R81, R134, R55 ;  /* 0x0000008651377223 */ /* 0x000fe20000000037 */
[C---:B------:R-:W-:Y:S01]  /*a810*/  FMUL R59, R78.reuse, R59 ;  /* 0x0000003b4e3b7220 */ /* 0x040fe20000400000 */
[----:B------:R-:W-:Y:S01]  /*a820*/  F2FP.BF16.F32.PACK_AB R42, R45, R44 ;  /* 0x0000002c2d2a723e */ /* 0x000fe200000010ff */
[----:B------:R-:W-:Y:S01]  /*a830*/  FFMA R52, R81, R133, R52 ;  /* 0x0000008551347223 */ /* 0x000fe20000000034 */
[----:B------:R-:W-:Y:S01]  /*a840*/  F2FP.BF16.F32.PACK_AB R43, R51, R46 ;  /* 0x0000002e332b723e */ /* 0x000fe200000010ff */
[----:B------:R-:W-:Y:S01]  /*a850*/  FMUL R56, R78, R60 ;  /* 0x0000003c4e387220 */ /* 0x000fe20000400000 */
[----:B------:R-:W-:Y:S01]  /*a860*/  LOP3.LUT R140, R144, 0xffff0000, RZ, 0xc0, !PT ;  /* 0xffff0000908c7812 */ /* 0x000fe200078ec0ff */
[----:B------:R-:W-:Y:S01]  /*a870*/  FFMA R53, R81, R136, R53 ;  /* 0x0000008851357223 */ /* 0x000fe20000000035 */
[----:B------:R-:W-:Y:S01]  /*a880*/  SHF.L.U32 R139, R145, 0x10, RZ ;  /* 0x00000010918b7819 */ /* 0x000fe200000006ff */
[----:B------:R1:W-:Y:S01]  /*a890*/  STS.128 [R176+0xc400], R40 ;  /* 0x00c40028b0007388 */ /* 0x0003e20000000c00 */
[C---:B------:R-:W-:Y:S01]  /*a8a0*/  FMUL R57, R78.reuse, R61 ;  /* 0x0000003d4e397220 */ /* 0x040fe20000400000 */
[----:B------:R-:W-:Y:S01]  /*a8b0*/  FFMA R54, R81, R135, R54 ;  /* 0x0000008751367223 */ /* 0x000fe20000000036 */
[----:B------:R-:W-:Y:S01]  /*a8c0*/  LOP3.LUT R142, R145, 0xffff0000, RZ, 0xc0, !PT ;  /* 0xffff0000918e7812 */ /* 0x000fe200078ec0ff */
[----:B------:R-:W-:Y:S01]  /*a8d0*/  FMUL R58, R78, R62 ;  /* 0x0000003e4e3a7220 */ /* 0x000fe20000400000 */
[C---:B------:R-:W-:Y:S01]  /*a8e0*/  FFMA R59, R81.reuse, R138, R59 ;  /* 0x0000008a513b7223 */ /* 0x040fe2000000003b */
[----:B------:R-:W-:Y:S01]  /*a8f0*/  SHF.L.U32 R141, R146, 0x10, RZ ;  /* 0x00000010928d7819 */ /* 0x000fe200000006ff */
[----:B------:R-:W-:Y:S01]  /*a900*/  FMUL R63, R78, R63 ;  /* 0x0000003f4e3f7220 */ /* 0x000fe20000400000 */
        /* <DEDUP_REMOVED lines=9> */
[C---:B------:R-:W-:Y:S01]  /*a9a0*/  FMUL R62, R78.reuse, R66 ;  /* 0x000000424e3e7220 */ /* 0x040fe20000400000 */
[----:B------:R-:W-:Y:S01]  /*a9b0*/  F2FP.BF16.F32.PACK_AB R49, R55, R50 ;  /* 0x000000323731723e */ /* 0x000fe200000010ff */
[----:B------:R-:W-:Y:S01]  /*a9c0*/  FFMA R63, R81, R142, R63 ;  /* 0x0000008e513f7223 */ /* 0x000fe2000000003f */
[----:B------:R-:W-:Y:S01]  /*a9d0*/  FMUL R67, R78, R67 ;  /* 0x000000434e437220 */ /* 0x000fe20000400000 */
[----:B------:R-:W-:Y:S01]  /*a9e0*/  F2FP.BF16.F32.PACK_AB R50, R53, R52 ;  /* 0x000000343532723e */ /* 0x000fe200000010ff */
[----:B------:R-:W-:Y:S01]  /*a9f0*/  FFMA R60, R81, R141, R60 ;  /* 0x0000008d513c7223 */ /* 0x000fe2000000003c */
[----:B------:R-:W-:Y:S01]  /*aa00*/  F2FP.BF16.F32.PACK_AB R51, R59, R54 ;  /* 0x000000363b33723e */ /* 0x000fe200000010ff */
[C---:B------:R-:W-:Y:S01]  /*aa10*/  FFMA R61, R81.reuse, R144, R61 ;  /* 0x00000090513d7223 */ /* 0x040fe2000000003d */
[C---:B------:R-:W-:Y:S01]  /*aa20*/  FFMA R62, R81.reuse, R143, R62 ;  /* 0x0000008f513e7223 */ /* 0x040fe2000000003e */
[----:B------:R-:W-:Y:S01]  /*aa30*/  FFMA R67, R81, R146, R67 ;  /* 0x0000009251437223 */ /* 0x000fe20000000043 */
[----:B------:R-:W-:Y:S01]  /*aa40*/  F2FP.BF16.F32.PACK_AB R56, R57, R56 ;  /* 0x000000383938723e */ /* 0x000fe200000010ff */
[----:B------:R1:W-:Y:S01]  /*aa50*/  STS.128 [R175+0xc400], R48 ;  /* 0x00c40030af007388 */ /* 0x0003e20000000c00 */
[----:B------:R-:W-:Y:S02]  /*aa60*/  F2FP.BF16.F32.PACK_AB R57, R63, R58 ;  /* 0x0000003a3f39723e */ /* 0x000fe400000010ff */
        /* <DEDUP_REMOVED lines=20> */
.L_x_124:
[----:B------:R-:W-:Y:S05]  /*abb0*/  BSYNC.RECONVERGENT B0 ;  /* 0x0000000000007941 */ /* 0x000fea0003800200 */
.L_x_123:
[----:B------:R-:W-:Y:S01]  /*abc0*/  BAR.SYNC.DEFER_BLOCKING 0x1, 0x80 ;  /* 0x0042000000007b1d */ /* 0x000fe20000010000 */
[----:B------:R-:W-:Y:S01]  /*abd0*/  UISETP.NE.AND UP0, UPT, UR45, -0x4, UPT ;  /* 0xfffffffc2d00788c */ /* 0x000fe2000bf05270 */
[----:B------:R-:W-:Y:S08]  /*abe0*/  IADD3 R76, PT, PT, R76, 0x1, RZ ;  /* 0x000000014c4c7810 */ /* 0x000ff00007ffe0ff */
[----:B------:R-:W-:Y:S05]  /*abf0*/  BRA.U !UP0, `(.L_x_125) ;  /* 0x0000000108287547 */ /* 0x000fea000b800000 */
[----:B------:R-:W-:Y:S01]  /*ac00*/  ISETP.NE.AND P0, PT, R179, RZ, PT ;  /* 0x000000ffb300720c */ /* 0x000fe20003f05270 */
[----:B------:R-:W-:Y:S01]  /*ac10*/  IMAD.U32 R3, RZ, RZ, UR51 ;  /* 0x00000033ff037e24 */ /* 0x000fe2000f8e00ff */
[----:B------:R-:W-:Y:S01]  /*ac20*/  UIADD3 UR51, UPT, UPT, UR51, 0x1, URZ ;  /* 0x0000000133337890 */ /* 0x000fe2000fffe0ff */
[----:B------:R-:W-:Y:S03]  /*ac30*/  IMAD.U32 R0, RZ, RZ, UR37 ;  /* 0x00000025ff007e24 */ /* 0x000fe6000f8e00ff */
[----:B------:R-:W-:Y:S04]  /*ac40*/  UISETP.NE.AND UP0, UPT, UR51, 0x4, UPT ;  /* 0x000000043300788c */ /* 0x000fe8000bf05270 */
[----:B------:R-:W-:Y:S03]  /*ac50*/  USEL UR51, UR51, URZ, UP0 ;  /* 0x000000ff33337287 */ /* 0x000fe60008000000 */
[----:B------:R-:W-:Y:S05]  /*ac60*/  @P0 LEA R3, R3, UR36, 0x3 ;  /* 0x0000002403030c11 */ /* 0x000fea000f8e18ff */
[----:B------:R-:W-:Y:S05]  /*ac70*/  @P0 VIADD R3, R3, 0x80 ;  /* 0x0000008003030836 */ /* 0x000fea0000000000 */
[----:B------:R-:W-:Y:S04]  /*ac80*/  @P0 PRMT R0, R0, 0x654, R3 ;  /* 0x0000065400000816 */ /* 0x000fe80000000003 */
[----:B------:R2:W-:Y:S03]  /*ac90*/  @P0 SYNCS.ARRIVE.TRANS64.RED.A1T0 RZ, [R0+URZ], RZ ;  /* 0x000000ff00ff09a7 */ /* 0x0005e600081004ff */
.L_x_125:
[----:B------:R-:W-:Y:S01]  /*aca0*/  ISETP.NE.AND P2, PT, R171, RZ, PT ;  /* 0x000000ffab00720c */ /* 0x000fe20003f45270 */
[----:B------:R-:W-:Y:S01]  /*acb0*/  UIADD3 UR45, UPT, UPT, UR45, 0x4, URZ ;  /* 0x000000042d2d7890 */ /* 0x000fe2000fffe0ff */
[----:B------:R-:W-:Y:S01]  /*acc0*/  ISETP.NE.AND P0, PT, R173, 0x2, PT ;  /* 0x00000002ad00780c */ /* 0x000fe20003f05270 */
[----:B------:R-:W-:Y:S01]  /*acd0*/  IMAD.IADD R20, R75, 0x1, R154 ;  /* 0x000000014b147824 */ /* 0x000fe200078e029a */
[----:B------:R-:W-:Y:S01]  /*ace0*/  ISETP.NE.AND P1, PT, R76, 0x2, PT ;  /* 0x000000024c00780c */ /* 0x000fe20003f25270 */
[----:B------:R-:W-:Y:S01]  /*acf0*/  IMAD.IADD R21, R77, 0x1, R156 ;  /* 0x000000014d157824 */ /* 0x000fe200078e029c */
[----:B--2---:R-:W-:Y:S02]  /*ad00*/  SEL R0, RZ, 0x1, P0 ;  /* 0x00000001ff007807 */ /* 0x004fe40000000000 */
[----:B------:R-:W-:Y:S02]  /*ad10*/  SEL R3, RZ, 0x1, P1 ;  /* 0x00000001ff037807 */ /* 0x000fe40000800000 */
[----:B------:R-:W-:Y:S02]  /*ad20*/  LOP3.LUT R165, R165, R0, RZ, 0x3c, !PT ;  /* 0x00000000a5a57212 */ /* 0x000fe400078e3cff */
[----:B------:R-:W-:Y:S02]  /*ad30*/  LOP3.LUT R166, R166, R3, RZ, 0x3c, !PT ;  /* 0x00000003a6a67212 */ /* 0x000fe400078e3cff */
[----:B------:R-:W-:Y:S02]  /*ad40*/  @P2 R2UR UR44, R164 ;  /* 0x00000000a42c22ca */ /* 0x000fe400000e0000 */
[----:B------:R-:W-:Y:S02]  /*ad50*/  SEL R173, R173, RZ, P0 ;  /* 0x000000ffadad7207 */ /* 0x000fe40000000000 */
[----:B------:R-:W-:Y:S01]  /*ad60*/  SEL R76, R76, RZ, P1 ;  /* 0x000000ff4c4c7207 */ /* 0x000fe20000800000 */
[----:B------:R-:W-:Y:S10]  /*ad70*/  @P2 BRA `(.L_x_126) ;  /* 0xffffffa000242947 */ /* 0x000ff4000383ffff */
[----:B------:R-:W-:-:S09]  /*ad80*/  UISETP.NE.AND UP0, UPT, UR50, URZ, UPT ;  /* 0x000000ff3200728c */ /* 0x000fd2000bf05270 */
[----:B------:R-:W-:Y:S05]  /*ad90*/  BRA.U !UP0, `(.L_x_127) ;  /* 0x0000000108487547 */ /* 0x000fea000b800000 */
[----:B------:R-:W2:Y:S02]  /*ada0*/  LDCU.64 UR4, c[0x0][0x890] ;  /* 0x00011200ff0477ac */ /* 0x000ea40008000a00 */
[----:B--2---:R-:W-:-:S04]  /*adb0*/  UISETP.NE.U32.AND UP0, UPT, UR4, URZ, UPT ;  /* 0x000000ff0400728c */ /* 0x004fc8000bf05070 */
[----:B------:R-:W-:-:S09]  /*adc0*/  UISETP.NE.AND.EX UP0, UPT, UR5, URZ, UPT, UP0 ;  /* 0x000000ff0500728c */ /* 0x000fd2000bf05300 */
[----:B------:R-:W-:Y:S05]  /*add0*/  BRA.U UP0, `(.L_x_128) ;  /* 0x00000001000c7547 */ /* 0x000fea000b800000 */
[----:B------:R-:W-:-:S13]  /*ade0*/  FSETP.NEU.AND P0, PT, R81, RZ, PT ;  /* 0x000000ff5100720b */ /* 0x000fda0003f0d000 */
[----:B------:R-:W-:Y:S05]  /*adf0*/  @!P0 EXIT ;  /* 0x000000000000894d */ /* 0x000fea0003800000 */
[----:B------:R-:W-:Y:S05]  /*ae00*/  BRA `(.L_x_127) ;  /* 0x00000000002c7947 */ /* 0x000fea0003800000 */
.L_x_128:
[----:B------:R-:W-:Y:S01]  /*ae10*/  ISETP.NE.AND P0, PT, R172, RZ, PT ;  /* 0x000000ffac00720c */ /* 0x000fe20003f05270 */
[----:B------:R-:W-:-:S12]  /*ae20*/  BSSY.RECONVERGENT B0, `(.L_x_127) ;  /* 0x0000009000007945 */ /* 0x000fd80003800200 */
[----:B------:R-:W-:Y:S05]  /*ae30*/  @P0 BRA `(.L_x_129) ;  /* 0x0000000000140947 */ /* 0x000fea0003800000 */
[----:B------:R-:W2:Y:S02]  /*ae40*/  LDCU.64 UR4, c[0x0][0x888] ;  /* 0x00011100ff0477ac */ /* 0x000ea40008000a00 */
[----:B--2---:R-:W-:-:S04]  /*ae50*/  ISETP.NE.U32.AND P0, PT, RZ, UR4, PT ;  /* 0x00000004ff007c0c */ /* 0x004fc8000bf05070 */
[----:B------:R-:W-:-:S13]  /*ae60*/  ISETP.NE.AND.EX P0, PT, RZ, UR5, PT, P0 ;  /* 0x00000005ff007c0c */ /* 0x000fda000bf05300 */
[----:B------:R-:W-:Y:S05]  /*ae70*/  @!P0 EXIT ;  /* 0x000000000000894d */ /* 0x000fea0003800000 */
[----:B------:R-:W-:Y:S05]  /*ae80*/  BRA `(.L_x_130) ;  /* 0x0000000000087947 */ /* 0x000fea0003800000 */
.L_x_129:
[----:B------:R-:W-:-:S13]  /*ae90*/  FSETP.NEU.AND P0, PT, R81, RZ, PT ;  /* 0x000000ff5100720b */ /* 0x000fda0003f0d000 */
[----:B------:R-:W-:Y:S05]  /*aea0*/  @!P0 EXIT ;  /* 0x000000000000894d */ /* 0x000fea0003800000 */
.L_x_130:
[----:B------:R-:W-:Y:S05]  /*aeb0*/  BSYNC.RECONVERGENT B0 ;  /* 0x0000000000007941 */ /* 0x000fea0003800200 */
.L_x_127:
[----:B------:R-:W-:Y:S01]  /*aec0*/  ULEA UR4, UR51, UR36, 0x3 ;  /* 0x0000002433047291 */ /* 0x000fe2000f8e18ff */
[----:B------:R-:W-:-:S04]  /*aed0*/  DEPBAR.LE SB0, 0x0 ;  /* 0x000080000000791a */ /* 0x000fc80000000000 */
[----:B------:R-:W-:-:S04]  /*aee0*/  UIADD3 UR4, UPT, UPT, UR4, 0x80, URZ ;  /* 0x0000008004047890 */ /* 0x000fc8000fffe0ff */
[----:B------:R-:W-:-:S09]  /*aef0*/  UPRMT UR4, UR37, 0x654, UR4 ;  /* 0x0000065425047896 */ /* 0x000fd20008000004 */
[----:B------:R-:W-:Y:S01]  /*af00*/  SYNCS.ARRIVE.TRANS64.RED.A1T0 RZ, [UR4], RZ ;  /* 0x000000ffffff79a7 */ /* 0x000fe20008100404 */
[----:B------:R-:W-:Y:S05]  /*af10*/  EXIT ;  /* 0x000000000000794d */ /* 0x000fea0003800000 */
.L_x_19:
[----:B--2---:R2:W1:Y:S02]  /*af20*/  SYNCS.PHASECHK.TRANS64.TRYWAIT P0, [R3+URZ+0x100], R2 ;  /* 0x00010002030075a7 */ /* 0x00446400080011ff */
[----:B-1----:R-:W-:Y:S05]  /*af30*/  @!P0 NANOSLEEP.SYNCS 0x989680 ;  /* 0x009896800000895d */ /* 0x002fea0003900000 */
[----:B------:R-:W1:Y:S02]  /*af40*/  @!P0 SYNCS.PHASECHK.TRANS64 P0, [R3+URZ+0x100], R2 ;  /* 0x00010002030085a7 */ /* 0x000e6400080010ff */
[----:B-1----:R-:W-:Y:S05]  /*af50*/  @!P0 BRA `(.L_x_19) ;  /* 0xfffffffc00f08947 */ /* 0x002fea000383ffff */
[----:B------:R-:W-:Y:S05]  /*af60*/  BRA `(.L_x_131) ;  /* 0xffffff6400a07947 */ /* 0x000fea000383ffff */
.L_x_22:
[----:B-1----:R-:W-:-:S07]  /*af70*/  MOV R2, UR41 ;  /* 0x0000002900027c02 */ /* 0x002fce0008000f00 */
.L_x_132:
[----:B-1----:R1:W2:Y:S02]  /*af80*/  SYNCS.PHASECHK.TRANS64.TRYWAIT P0, [R2+URZ+0x30], R5 ;  /* 0x00003005020075a7 */ /* 0x0022a400080011ff */
[----:B--2---:R-:W-:Y:S05]  /*af90*/  @!P0 NANOSLEEP.SYNCS 0x989680 ;  /* 0x009896800000895d */ /* 0x004fea0003900000 */
[----:B------:R-:W2:Y:S02]  /*afa0*/  @!P0 SYNCS.PHASECHK.TRANS64 P0, [R2+URZ+0x30], R5 ;  /* 0x00003005020085a7 */ /* 0x000ea400080010ff */
[----:B--2---:R-:W-:Y:S05]  /*afb0*/  @!P0 BRA `(.L_x_132) ;  /* 0xfffffffc00f08947 */ /* 0x004fea000383ffff */
[----:B------:R-:W-:Y:S05]  /*afc0*/  BRA `(.L_x_21) ;  /* 0xffffff6400fc7947 */ /* 0x000fea000383ffff */
.L_x_28:
[----:B-1----:R-:W-:-:S07]  /*afd0*/  MOV R2, UR41 ;  /* 0x0000002900027c02 */ /* 0x002fce0008000f00 */
.L_x_133:
[----:B-1----:R1:W2:Y:S02]  /*afe0*/  SYNCS.PHASECHK.TRANS64.TRYWAIT P0, [R2+URZ+0x30], R5 ;  /* 0x00003005020075a7 */ /* 0x0022a400080011ff */
[----:B--2---:R-:W-:Y:S05]  /*aff0*/  @!P0 NANOSLEEP.SYNCS 0x989680 ;  /* 0x009896800000895d */ /* 0x004fea0003900000 */
[----:B------:R-:W2:Y:S02]  /*b000*/  @!P0 SYNCS.PHASECHK.TRANS64 P0, [R2+URZ+0x30], R5 ;  /* 0x00003005020085a7 */ /* 0x000ea400080010ff */
[----:B--2---:R-:W-:Y:S05]  /*b010*/  @!P0 BRA `(.L_x_133) ;  /* 0xfffffffc00f08947 */ /* 0x004fea000383ffff */
[----:B------:R-:W-:Y:S05]  /*b020*/  BRA `(.L_x_27) ;  /* 0xffffff6800ec7947 */ /* 0x000fea000383ffff */
.L_x_32:
[----:B-1----:R1:W2:Y:S02]  /*b030*/  SYNCS.PHASECHK.TRANS64.TRYWAIT P0, [R2+URZ+0xb0], R3 ;  /* 0x0000b003020075a7 */ /* 0x0022a400080011ff */
[----:B--2---:R-:W-:Y:S05]  /*b040*/  @!P0 NANOSLEEP.SYNCS 0x989680 ;  /* 0x009896800000895d */ /* 0x004fea0003900000 */
[----:B------:R-:W2:Y:S02]  /*b050*/  @!P0 SYNCS.PHASECHK.TRANS64 P0, [R2+URZ+0xb0], R3 ;  /* 0x0000b003020085a7 */ /* 0x000ea400080010ff */
[----:B--2---:R-:W-:Y:S05]  /*b060*/  @!P0 BRA `(.L_x_32) ;  /* 0xfffffffc00f08947 */ /* 0x004fea000383ffff */
[----:B------:R-:W-:Y:S05]  /*b070*/  BRA `(.L_x_134) ;  /* 0xffffff6c00b07947 */ /* 0x000fea000383ffff */
.L_x_36:
[----:B----4-:R-:W-:-:S07]  /*b080*/  MOV R0, UR5 ;  /* 0x0000000500007c02 */ /* 0x010fce0008000f00 */
.L_x_135:
[----:B-1----:R1:W2:Y:S02]  /*b090*/  SYNCS.PHASECHK.TRANS64.TRYWAIT P0, [R0+URZ], R3 ;  /* 0x00000003000075a7 */ /* 0x0022a400080011ff */
[----:B--2---:R-:W-:Y:S05]  /*b0a0*/  @!P0 NANOSLEEP.SYNCS 0x989680 ;  /* 0x009896800000895d */ /* 0x004fea0003900000 */
[----:B------:R-:W2:Y:S02]  /*b0b0*/  @!P0 SYNCS.PHASECHK.TRANS64 P0, [R0+URZ], R3 ;  /* 0x00000003000085a7 */ /* 0x000ea400080010ff */
[----:B--2---:R-:W-:Y:S05]  /*b0c0*/  @!P0 BRA `(.L_x_135) ;  /* 0xfffffffc00f08947 */ /* 0x004fea000383ffff */
[----:B------:R-:W-:Y:S05]  /*b0d0*/  BRA `(.L_x_136) ;  /* 0xffffff7400207947 */ /* 0x000fea000383ffff */
.L_x_37:
[----:B----4-:R-:W-:-:S07]  /*b0e0*/  MOV R0, UR5 ;  /* 0x0000000500007c02 */ /* 0x010fce0008000f00 */
.L_x_137:
[----:B-1----:R1:W2:Y:S02]  /*b0f0*/  SYNCS.PHASECHK.TRANS64.TRYWAIT P0, [R0+URZ], R3 ;  /* 0x00000003000075a7 */ /* 0x0022a400080011ff */
[----:B--2---:R-:W-:Y:S05]  /*b100*/  @!P0 NANOSLEEP.SYNCS 0x989680 ;  /* 0x009896800000895d */ /* 0x004fea0003900000 */
[----:B------:R-:W2:Y:S02]  /*b110*/  @!P0 SYNCS.PHASECHK.TRANS64 P0, [R0+URZ], R3 ;  /* 0x00000003000085a7 */ /* 0x000ea400080010ff */
[----:B--2---:R-:W-:Y:S05]  /*b120*/  @!P0 BRA `(.L_x_137) ;  /* 0xfffffffc00f08947 */ /* 0x004fea000383ffff */
[----:B------:R-:W-:Y:S05]  /*b130*/  BRA `(.L_x_138) ;  /* 0xffffff74002c7947 */ /* 0x000fea000383ffff */
.L_x_38:
[----:B----4-:R-:W-:-:S07]  /*b140*/  MOV R0, UR5 ;  /* 0x0000000500007c02 */ /* 0x010fce0008000f00 */
.L_x_139:
[----:B-1----:R1:W2:Y:S02]  /*b150*/  SYNCS.PHASECHK.TRANS64.TRYWAIT P0, [R0+URZ], R3 ;  /* 0x00000003000075a7 */ /* 0x0022a400080011ff */
[----:B--2---:R-:W-:Y:S05]  /*b160*/  @!P0 NANOSLEEP.SYNCS 0x989680 ;  /* 0x009896800000895d */ /* 0x004fea0003900000 */
[----:B------:R-:W2:Y:S02]  /*b170*/  @!P0 SYNCS.PHASECHK.TRANS64 P0, [R0+URZ], R3 ;  /* 0x00000003000085a7 */ /* 0x000ea400080010ff */
[----:B--2---:R-:W-:Y:S05]  /*b180*/  @!P0 BRA `(.L_x_139) ;  /* 0xfffffffc00f08947 */ /* 0x004fea000383ffff */
[----:B------:R-:W-:Y:S05]  /*b190*/  BRA `(.L_x_140) ;  /* 0xffffff7400387947 */ /* 0x000fea000383ffff */
.L_x_39:
[----:B----4-:R-:W-:-:S07]  /*b1a0*/  MOV R0, UR5 ;  /* 0x0000000500007c02 */ /* 0x010fce0008000f00 */
.L_x_141:
[----:B-1----:R1:W2:Y:S02]  /*b1b0*/  SYNCS.PHASECHK.TRANS64.TRYWAIT P0, [R0+URZ], R3 ;  /* 0x00000003000075a7 */ /* 0x0022a400080011ff */
[----:B--2---:R-:W-:Y:S05]  /*b1c0*/  @!P0 NANOSLEEP.SYNCS 0x989680 ;  /* 0x009896800000895d */ /* 0x004fea0003900000 */
[----:B------:R-:W2:Y:S02]  /*b1d0*/  @!P0 SYNCS.PHASECHK.TRANS64 P0, [R0+URZ], R3 ;  /* 0x00000003000085a7 */ /* 0x000ea400080010ff */
[----:B--2---:R-:W-:Y:S05]  /*b1e0*/  @!P0 BRA `(.L_x_141) ;  /* 0xfffffffc00f08947 */ /* 0x004fea000383ffff */
[----:B------:R-:W-:Y:S05]  /*b1f0*/  BRA `(.L_x_142) ;  /* 0xffffff7400447947 */ /* 0x000fea000383ffff */
.L_x_40:
[----:B----4-:R-:W-:-:S07]  /*b200*/  MOV R0, UR5 ;  /* 0x0000000500007c02 */ /* 0x010fce0008000f00 */
.L_x_143:
[----:B-1----:R1:W2:Y:S02]  /*b210*/  SYNCS.PHASECHK.TRANS64.TRYWAIT P0, [R0+URZ], R3 ;  /* 0x00000003000075a7 */ /* 0x0022a400080011ff */
[----:B--2---:R-:W-:Y:S05]  /*b220*/  @!P0 NANOSLEEP.SYNCS 0x989680 ;  /* 0x009896800000895d */ /* 0x004fea0003900000 */
[----:B------:R-:W2:Y:S02]  /*b230*/  @!P0 SYNCS.PHASECHK.TRANS64 P0, [R0+URZ], R3 ;  /* 0x00000003000085a7 */ /* 0x000ea400080010ff */
[----:B--2---:R-:W-:Y:S05]  /*b240*/  @!P0 BRA `(.L_x_143) ;  /* 0xfffffffc00f08947 */ /* 0x004fea000383ffff */
[----:B------:R-:W-:Y:S05]  /*b250*/  BRA `(.L_x_144) ;  /* 0xffffff7400507947 */ /* 0x000fea000383ffff */
.L_x_43:
[----:B-1----:R1:W2:Y:S02]  /*b260*/  SYNCS.PHASECHK.TRANS64.TRYWAIT P0, [R0+URZ+0xf0], R5 ;  /* 0x0000f005000075a7 */ /* 0x0022a400080011ff */
[----:B--2---:R-:W-:Y:S05]  /*b270*/  @!P0 NANOSLEEP.SYNCS 0x989680 ;  /* 0x009896800000895d */ /* 0x004fea0003900000 */
[----:B------:R-:W2:Y:S02]  /*b280*/  @!P0 SYNCS.PHASECHK.TRANS64 P0, [R0+URZ+0xf0], R5 ;  /* 0x0000f005000085a7 */ /* 0x000ea400080010ff */
[----:B--2---:R-:W-:Y:S05]  /*b290*/  @!P0 BRA `(.L_x_43) ;  /* 0xfffffffc00f08947 */ /* 0x004fea000383ffff */
[----:B------:R-:W-:Y:S05]  /*b2a0*/  BRA `(.L_x_145) ;  /* 0xffffff7400ac7947 */ /* 0x000fea000383ffff */
.L_x_44:
[----:B------:R-:W-:-:S07]  /*b2b0*/  MOV R0, UR5 ;  /* 0x0000000500007c02 */ /* 0x000fce0008000f00 */
.L_x_146:
[----:B-1----:R1:W2:Y:S02]  /*b2c0*/  SYNCS.PHASECHK.TRANS64.TRYWAIT P0, [R0+URZ+0xc0], R5 ;  /* 0x0000c005000075a7 */ /* 0x0022a400080011ff */
[----:B--2---:R-:W-:Y:S05]  /*b2d0*/  @!P0 NANOSLEEP.SYNCS 0x989680 ;  /* 0x009896800000895d */ /* 0x004fea0003900000 */
[----:B------:R-:W2:Y:S02]  /*b2e0*/  @!P0 SYNCS.PHASECHK.TRANS64 P0, [R0+URZ+0xc0], R5 ;  /* 0x0000c005000085a7 */ /* 0x000ea400080010ff */
[----:B--2---:R-:W-:Y:S05]  /*b2f0*/  @!P0 BRA `(.L_x_146) ;  /* 0xfffffffc00f08947 */ /* 0x004fea000383ffff */
[----:B------:R-:W-:Y:S05]  /*b300*/  BRA `(.L_x_147) ;  /* 0xffffff7400bc7947 */ /* 0x000fea000383ffff */
.L_x_45:
[----:B-1----:R1:W2:Y:S02]  /*b310*/  SYNCS.PHASECHK.TRANS64.TRYWAIT P1, [R0+URZ+0xb0], R5 ;  /* 0x0000b005000075a7 */ /* 0x0022a400080211ff */
[----:B--2---:R-:W-:Y:S05]  /*b320*/  @!P1 NANOSLEEP.SYNCS 0x989680 ;  /* 0x009896800000995d */ /* 0x004fea0003900000 */
[----:B------:R-:W2:Y:S02]  /*b330*/  @!P1 SYNCS.PHASECHK.TRANS64 P1, [R0+URZ+0xb0], R5 ;  /* 0x0000b005000095a7 */ /* 0x000ea400080210ff */
[----:B--2---:R-:W-:Y:S05]  /*b340*/  @!P1 BRA `(.L_x_45) ;  /* 0xfffffffc00f09947 */ /* 0x004fea000383ffff */
[----:B------:R-:W-:Y:S05]  /*b350*/  BRA `(.L_x_148) ;  /* 0xffffff7400ec7947 */ /* 0x000fea000383ffff */
.L_x_48:
[----:B------:R-:W-:-:S07]  /*b360*/  MOV R0, UR5 ;  /* 0x0000000500007c02 */ /* 0x000fce0008000f00 */
.L_x_149:
[----:B-1----:R1:W2:Y:S02]  /*b370*/  SYNCS.PHASECHK.TRANS64.TRYWAIT P0, [R0+URZ+0xc0], R3 ;  /* 0x0000c003000075a7 */ /* 0x0022a400080011ff */
[----:B--2---:R-:W-:Y:S05]  /*b380*/  @!P0 NANOSLEEP.SYNCS 0x989680 ;  /* 0x009896800000895d */ /* 0x004fea0003900000 */
[----:B------:R-:W2:Y:S02]  /*b390*/  @!P0 SYNCS.PHASECHK.TRANS64 P0, [R0+URZ+0xc0], R3 ;  /* 0x0000c003000085a7 */ /* 0x000ea400080010ff */
[----:B--2---:R-:W-:Y:S05]  /*b3a0*/  @!P0 BRA `(.L_x_149) ;  /* 0xfffffffc00f08947 */ /* 0x004fea000383ffff */
[----:B------:R-:W-:Y:S05]  /*b3b0*/  BRA `(.L_x_47) ;  /* 0xffffff7800407947 */ /* 0x000fea000383ffff */
.L_x_55:
[----:B-1----:R1:W2:Y:S02]  /*b3c0*/  SYNCS.PHASECHK.TRANS64.TRYWAIT P1, [R0+URZ+0xb0], R5 ;  /* 0x0000b005000075a7 */ /* 0x0022a400080211ff */
[----:B--2---:R-:W-:Y:S05]  /*b3d0*/  @!P1 NANOSLEEP.SYNCS 0x989680 ;  /* 0x009896800000995d */ /* 0x004fea0003900000 */
[----:B------:R-:W2:Y:S02]  /*b3e0*/  @!P1 SYNCS.PHASECHK.TRANS64 P1, [R0+URZ+0xb0], R5 ;  /* 0x0000b005000095a7 */ /* 0x000ea400080210ff */
[----:B--2---:R-:W-:Y:S05]  /*b3f0*/  @!P1 BRA `(.L_x_55) ;  /* 0xfffffffc00f09947 */ /* 0x004fea000383ffff */
[----:B------:R-:W-:Y:S05]  /*b400*/  BRA `(.L_x_150) ;  /* 0xffffff7c00a07947 */ /* 0x000fea000383ffff */
.L_x_56:
[----:B------:R-:W-:-:S07]  /*b410*/  MOV R3, UR8 ;  /* 0x0000000800037c02 */ /* 0x000fce0008000f00 */
.L_x_151:
[----:B-1----:R1:W2:Y:S02]  /*b420*/  SYNCS.PHASECHK.TRANS64.TRYWAIT P0, [R3+URZ+0xe0], R0 ;  /* 0x0000e000030075a7 */ /* 0x0022a400080011ff */
[----:B--2---:R-:W-:Y:S05]  /*b430*/  @!P0 NANOSLEEP.SYNCS 0x989680 ;  /* 0x009896800000895d */ /* 0x004fea0003900000 */
[----:B------:R-:W2:Y:S02]  /*b440*/  @!P0 SYNCS.PHASECHK.TRANS64 P0, [R3+URZ+0xe0], R0 ;  /* 0x0000e000030085a7 */ /* 0x000ea400080010ff */
[----:B--2---:R-:W-:Y:S05]  /*b450*/  @!P0 BRA `(.L_x_151) ;  /* 0xfffffffc00f08947 */ /* 0x004fea000383ffff */
[----:B------:R-:W-:Y:S05]  /*b460*/  BRA `(.L_x_152) ;  /* 0xffffff7c00d87947 */ /* 0x000fea000383ffff */
.L_x_59:
[----:B------:R-:W-:Y:S07]  /*b470*/  MOV R0, UR7 ;  /* 0x0000000700007c02 */ /* 0x000fee0008000f00 */
.L_x_153:
[----:B-1----:R1:W2:Y:S02]  /*b480*/  SYNCS.PHASECHK.TRANS64.TRYWAIT P0, [R0+URZ], R3 ;  /* 0x00000003000075a7 */ /* 0x0022a400080011ff */
[----:B--2---:R-:W-:Y:S05]  /*b490*/  @!P0 NANOSLEEP.SYNCS 0x989680 ;  /* 0x009896800000895d */ /* 0x004fea0003900000 */
[----:B------:R-:W2:Y:S02]  /*b4a0*/  @!P0 SYNCS.PHASECHK.TRANS64 P0, [R0+URZ], R3 ;  /* 0x00000003000085a7 */ /* 0x000ea400080010ff */
[----:B--2---:R-:W-:Y:S05]  /*b4b0*/  @!P0 BRA `(.L_x_153) ;  /* 0xfffffffc00f08947 */ /* 0x004fea000383ffff */
[----:B------:R-:W-:Y:S05]  /*b4c0*/  BRA `(.L_x_58) ;  /* 0xffffff7c00f47947 */ /* 0x000fea000383ffff */
.L_x_62:
[----:B------:R-:W-:-:S07]  /*b4d0*/  MOV R0, UR5 ;  /* 0x0000000500007c02 */ /* 0x000fce0008000f00 */
.L_x_154:
[----:B--2---:R2:W3:Y:S02]  /*b4e0*/  SYNCS.PHASECHK.TRANS64.TRYWAIT P0, [R0+URZ], R3 ;  /* 0x00000003000075a7 */ /* 0x0044e400080011ff */
[----:B---3--:R-:W-:Y:S05]  /*b4f0*/  @!P0 NANOSLEEP.SYNCS 0x989680 ;  /* 0x009896800000895d */ /* 0x008fea0003900000 */
[----:B------:R-:W3:Y:S02]  /*b500*/  @!P0 SYNCS.PHASECHK.TRANS64 P0, [R0+URZ], R3 ;  /* 0x00000003000085a7 */ /* 0x000ee400080010ff */
[----:B---3--:R-:W-:Y:S05]  /*b510*/  @!P0 BRA `(.L_x_154) ;  /* 0xfffffffc00f08947 */ /* 0x008fea000383ffff */
[----:B------:R-:W-:Y:S05]  /*b520*/  BRA `(.L_x_155) ;  /* 0xffffff8000a87947 */ /* 0x000fea000383ffff */
.L_x_63:
[----:B------:R-:W-:-:S07]  /*b530*/  MOV R0, UR7 ;  /* 0x0000000700007c02 */ /* 0x000fce0008000f00 */
.L_x_156:
[----:B--2---:R2:W3:Y:S02]  /*b540*/  SYNCS.PHASECHK.TRANS64.TRYWAIT P0, [R0+URZ], R3 ;  /* 0x00000003000075a7 */ /* 0x0044e400080011ff */
[----:B---3--:R-:W-:Y:S05]  /*b550*/  @!P0 NANOSLEEP.SYNCS 0x989680 ;  /* 0x009896800000895d */ /* 0x008fea0003900000 */
[----:B------:R-:W3:Y:S02]  /*b560*/  @!P0 SYNCS.PHASECHK.TRANS64 P0, [R0+URZ], R3 ;  /* 0x00000003000085a7 */ /* 0x000ee400080010ff */
[----:B---3--:R-:W-:Y:S05]  /*b570*/  @!P0 BRA `(.L_x_156) ;  /* 0xfffffffc00f08947 */ /* 0x008fea000383ffff */
[----:B------:R-:W-:Y:S05]  /*b580*/  BRA `(.L_x_157) ;  /* 0xffffff8000b47947 */ /* 0x000fea000383ffff */
.L_x_68:
[----:B--2---:R2:W3:Y:S02]  /*b590*/  SYNCS.PHASECHK.TRANS64.TRYWAIT P0, [R0+URZ+0xb0], R3 ;  /* 0x0000b003000075a7 */ /* 0x0044e400080011ff */
[----:B---3--:R-:W-:Y:S05]  /*b5a0*/  @!P0 NANOSLEEP.SYNCS 0x989680 ;  /* 0x009896800000895d */ /* 0x008fea0003900000 */
[----:B------:R-:W3:Y:S02]  /*b5b0*/  @!P0 SYNCS.PHASECHK.TRANS64 P0, [R0+URZ+0xb0], R3 ;  /* 0x0000b003000085a7 */ /* 0x000ee400080010ff */
[----:B---3--:R-:W-:Y:S05]  /*b5c0*/  @!P0 BRA `(.L_x_68) ;  /* 0xfffffffc00f08947 */ /* 0x008fea000383ffff */
[----:B------:R-:W-:Y:S05]  /*b5d0*/  BRA `(.L_x_158) ;  /* 0xffffff8400c07947 */ /* 0x000fea000383ffff */
.L_x_71:
[----:B------:R-:W-:Y:S07]  /*b5e0*/  MOV R0, UR7 ;  /* 0x0000000700007c02 */ /* 0x000fee0008000f00 */
.L_x_159:
[----:B--2---:R2:W3:Y:S02]  /*b5f0*/  SYNCS.PHASECHK.TRANS64.TRYWAIT P0, [R0+URZ+0xa8], R3 ;  /* 0x0000a803000075a7 */ /* 0x0044e400080011ff */
[----:B---3--:R-:W-:Y:S05]  /*b600*/  @!P0 NANOSLEEP.SYNCS 0x989680 ;  /* 0x009896800000895d */ /* 0x008fea0003900000 */
[----:B------:R-:W3:Y:S02]  /*b610*/  @!P0 SYNCS.PHASECHK.TRANS64 P0, [R0+URZ+0xa8], R3 ;  /* 0x0000a803000085a7 */ /* 0x000ee400080010ff */
[----:B---3--:R-:W-:Y:S05]  /*b620*/  @!P0 BRA `(.L_x_159) ;  /* 0xfffffffc00f08947 */ /* 0x008fea000383ffff */
[----:B------:R-:W-:Y:S05]  /*b630*/  BRA `(.L_x_70) ;  /* 0xffffff8800a07947 */ /* 0x000fea000383ffff */
.L_x_74:
[----:B------:R-:W-:Y:S07]  /*b640*/  MOV R3, UR7 ;  /* 0x0000000700037c02 */ /* 0x000fee0008000f00 */
.L_x_160:
[----:B-1----:R1:W2:Y:S02]  /*b650*/  SYNCS.PHASECHK.TRANS64.TRYWAIT P0, [R3+URZ+0x80], R12 ;  /* 0x0000800c030075a7 */ /* 0x0022a400080011ff */
[----:B--2---:R-:W-:Y:S05]  /*b660*/  @!P0 NANOSLEEP.SYNCS 0x989680 ;  /* 0x009896800000895d */ /* 0x004fea0003900000 */
[----:B------:R-:W2:Y:S02]  /*b670*/  @!P0 SYNCS.PHASECHK.TRANS64 P0, [R3+URZ+0x80], R12 ;  /* 0x0000800c030085a7 */ /* 0x000ea400080010ff */
[----:B--2---:R-:W-:Y:S05]  /*b680*/  @!P0 BRA `(.L_x_160) ;  /* 0xfffffffc00f08947 */ /* 0x004fea000383ffff */
[----:B------:R-:W-:Y:S05]  /*b690*/  BRA `(.L_x_161) ;  /* 0xffffff8c00187947 */ /* 0x000fea000383ffff */
.L_x_75:
[----:B-1----:R-:W-:Y:S07]  /*b6a0*/  MOV R3, UR7 ;  /* 0x0000000700037c02 */ /* 0x002fee0008000f00 */
.L_x_162:
[----:B-1----:R1:W2:Y:S02]  /*b6b0*/  SYNCS.PHASECHK.TRANS64.TRYWAIT P0, [R3+URZ+0x88], R12 ;  /* 0x0000880c030075a7 */ /* 0x0022a400080011ff */
[----:B--2---:R-:W-:Y:S05]  /*b6c0*/  @!P0 NANOSLEEP.SYNCS 0x989680 ;  /* 0x009896800000895d */ /* 0x004fea0003900000 */
[----:B------:R-:W2:Y:S02]  /*b6d0*/  @!P0 SYNCS.PHASECHK.TRANS64 P0, [R3+URZ+0x88], R12 ;  /* 0x0000880c030085a7 */ /* 0x000ea400080010ff */
[----:B--2---:R-:W-:Y:S05]  /*b6e0*/  @!P0 BRA `(.L_x_162) ;  /* 0xfffffffc00f08947 */ /* 0x004fea000383ffff */
[----:B------:R-:W-:Y:S05]  /*b6f0*/  BRA `(.L_x_163) ;  /* 0xffffff8c00587947 */ /* 0x000fea000383ffff */
.L_x_76:
[----:B-1----:R-:W-:Y:S07]  /*b700*/  MOV R3, UR7 ;  /* 0x0000000700037c02 */ /* 0x002fee0008000f00 */
.L_x_164:
[----:B-1----:R1:W2:Y:S02]  /*b710*/  SYNCS.PHASECHK.TRANS64.TRYWAIT P0, [R3+URZ+0x90], R12 ;  /* 0x0000900c030075a7 */ /* 0x0022a400080011ff */
[----:B--2---:R-:W-:Y:S05]  /*b720*/  @!P0 NANOSLEEP.SYNCS 0x989680 ;  /* 0x009896800000895d */ /* 0x004fea0003900000 */
[----:B------:R-:W2:Y:S02]  /*b730*/  @!P0 SYNCS.PHASECHK.TRANS64 P0, [R3+URZ+0x90], R12 ;  /* 0x0000900c030085a7 */ /* 0x000ea400080010ff */
[----:B--2---:R-:W-:Y:S05]  /*b740*/  @!P0 BRA `(.L_x_164) ;  /* 0xfffffffc00f08947 */ /* 0x004fea000383ffff */
[----:B------:R-:W-:Y:S05]  /*b750*/  BRA `(.L_x_165) ;  /* 0xffffff8c00a07947 */ /* 0x000fea000383ffff */
.L_x_77:
[----:B------:R-:W-:Y:S07]  /*b760*/  MOV R3, UR7 ;  /* 0x0000000700037c02 */ /* 0x000fee0008000f00 */
.L_x_166:
[----:B-1----:R1:W2:Y:S02]  /*b770*/  SYNCS.PHASECHK.TRANS64.TRYWAIT P0, [R3+URZ+0x98], R12 ;  /* 0x0000980c030075a7 */ /* 0x0022a400080011ff */
[----:B--2---:R-:W-:Y:S05]  /*b780*/  @!P0 NANOSLEEP.SYNCS 0x989680 ;  /* 0x009896800000895d */ /* 0x004fea0003900000 */
[----:B------:R-:W2:Y:S02]  /*b790*/  @!P0 SYNCS.PHASECHK.TRANS64 P0, [R3+URZ+0x98], R12 ;  /* 0x0000980c030085a7 */ /* 0x000ea400080010ff */
[----:B--2---:R-:W-:Y:S05]  /*b7a0*/  @!P0 BRA `(.L_x_166) ;  /* 0xfffffffc00f08947 */ /* 0x004fea000383ffff */
[----:B------:R-:W-:Y:S05]  /*b7b0*/  BRA `(.L_x_167) ;  /* 0xffffff9000287947 */ /* 0x000fea000383ffff */
.L_x_79:
[----:B------:R-:W-:-:S07]  /*b7c0*/  MOV R0, UR7 ;  /* 0x0000000700007c02 */ /* 0x000fce0008000f00 */
.L_x_168:
[----:B-1----:R1:W3:Y:S02]  /*b7d0*/  SYNCS.PHASECHK.TRANS64.TRYWAIT P0, [R0+URZ+0x80], R3 ;  /* 0x00008003000075a7 */ /* 0x0022e400080011ff */
[----:B---3--:R-:W-:Y:S05]  /*b7e0*/  @!P0 NANOSLEEP.SYNCS 0x989680 ;  /* 0x009896800000895d */ /* 0x008fea0003900000 */
[----:B------:R-:W3:Y:S02]  /*b7f0*/  @!P0 SYNCS.PHASECHK.TRANS64 P0, [R0+URZ+0x80], R3 ;  /* 0x00008003000085a7 */ /* 0x000ee400080010ff */
[----:B---3--:R-:W-:Y:S05]  /*b800*/  @!P0 BRA `(.L_x_168) ;  /* 0xfffffffc00f08947 */ /* 0x008fea000383ffff */
[----:B------:R-:W-:Y:S05]  /*b810*/  BRA `(.L_x_169) ;  /* 0xffffff9000987947 */ /* 0x000fea000383ffff */
.L_x_80:
[----:B-1----:R-:W-:-:S07]  /*b820*/  MOV R0, UR7 ;  /* 0x0000000700007c02 */ /* 0x002fce0008000f00 */
.L_x_170:
[----:B-1----:R1:W3:Y:S02]  /*b830*/  SYNCS.PHASECHK.TRANS64.TRYWAIT P0, [R0+URZ+0x88], R3 ;  /* 0x00008803000075a7 */ /* 0x0022e400080011ff */
[----:B---3--:R-:W-:Y:S05]  /*b840*/  @!P0 NANOSLEEP.SYNCS 0x989680 ;  /* 0x009896800000895d */ /* 0x008fea0003900000 */
[----:B------:R-:W3:Y:S02]  /*b850*/  @!P0 SYNCS.PHASECHK.TRANS64 P0, [R0+URZ+0x88], R3 ;  /* 0x00008803000085a7 */ /* 0x000ee400080010ff */
[----:B---3--:R-:W-:Y:S05]  /*b860*/  @!P0 BRA `(.L_x_170) ;  /* 0xfffffffc00f08947 */ /* 0x008fea000383ffff */
[----:B------:R-:W-:Y:S05]  /*b870*/  BRA `(.L_x_171) ;  /* 0xffffff9000887947 */ /* 0x000fea000383ffff */
.L_x_81:
[----:B-1----:R-:W-:-:S07]  /*b880*/  MOV R0, UR7 ;  /* 0x0000000700007c02 */ /* 0x002fce0008000f00 */
.L_x_172:
[----:B-1----:R1:W3:Y:S02]  /*b890*/  SYNCS.PHASECHK.TRANS64.TRYWAIT P0, [R0+URZ+0x90], R3 ;  /* 0x00009003000075a7 */ /* 0x0022e400080011ff */
[----:B---3--:R-:W-:Y:S05]  /*b8a0*/  @!P0 NANOSLEEP.SYNCS 0x989680 ;  /* 0x009896800000895d */ /* 0x008fea0003900000 */
[----:B------:R-:W3:Y:S02]  /*b8b0*/  @!P0 SYNCS.PHASECHK.TRANS64 P0, [R0+URZ+0x90], R3 ;  /* 0x00009003000085a7 */ /* 0x000ee400080010ff */
[----:B---3--:R-:W-:Y:S05]  /*b8c0*/  @!P0 BRA `(.L_x_172) ;  /* 0xfffffffc00f08947 */ /* 0x008fea000383ffff */
[----:B------:R-:W-:Y:S05]  /*b8d0*/  BRA `(.L_x_173) ;  /* 0xffffff9000787947 */ /* 0x000fea000383ffff */
.L_x_83:
[----:B--2---:R2:W4:Y:S02]  /*b8e0*/  SYNCS.PHASECHK.TRANS64.TRYWAIT P0, [R0+URZ+0xb0], R3 ;  /* 0x0000b003000075a7 */ /* 0x00452400080011ff */
[----:B----4-:R-:W-:Y:S05]  /*b8f0*/  @!P0 NANOSLEEP.SYNCS 0x989680 ;  /* 0x009896800000895d */ /* 0x010fea0003900000 */
[----:B------:R-:W4:Y:S02]  /*b900*/  @!P0 SYNCS.PHASECHK.TRANS64 P0, [R0+URZ+0xb0], R3 ;  /* 0x0000b003000085a7 */ /* 0x000f2400080010ff */
[----:B----4-:R-:W-:Y:S05]  /*b910*/  @!P0 BRA `(.L_x_83) ;  /* 0xfffffffc00f08947 */ /* 0x010fea000383ffff */
[----:B------:R-:W-:Y:S05]  /*b920*/  BRA `(.L_x_174) ;  /* 0xffffff94004c7947 */ /* 0x000fea000383ffff */
.L_x_94:
[----:B-1----:R-:W-:Y:S04]  /*b930*/  MOV R2, UR36 ;  /* 0x0000002400027c02 */ /* 0x002fe80008000f00 */
[----:B------:R1:W3:Y:S03]  /*b940*/  SYNCS.PHASECHK.TRANS64.TRYWAIT P1, [R2+URZ+0x60], R3 ;  /* 0x00006003020075a7 */ /* 0x0002e600080211ff */
[----:B---3--:R-:W-:Y:S05]  /*b950*/  @!P1 NANOSLEEP.SYNCS 0x989680 ;  /* 0x009896800000995d */ /* 0x008fea0003900000 */
[----:B------:R-:W3:Y:S02]  /*b960*/  @!P1 SYNCS.PHASECHK.TRANS64 P1, [R2+URZ+0x60], R3 ;  /* 0x00006003020095a7 */ /* 0x000ee400080210ff */
[----:B---3--:R-:W-:Y:S05]  /*b970*/  @!P1 BRA `(.L_x_94) ;  /* 0xfffffffc00ec9947 */ /* 0x008fea000383ffff */
[----:B------:R-:W-:Y:S05]  /*b980*/  BRA `(.L_x_93) ;  /* 0xffffffa000cc7947 */ /* 0x000fea000383ffff */
.L_x_96:
[----:B-1----:R1:W4:Y:S02]  /*b990*/  SYNCS.PHASECHK.TRANS64.TRYWAIT P0, [R87+URZ+0xd0], R0 ;  /* 0x0000d000570075a7 */ /* 0x00232400080011ff */
[----:B----4-:R-:W-:Y:S05]  /*b9a0*/  @!P0 NANOSLEEP.SYNCS 0x989680 ;  /* 0x009896800000895d */ /* 0x010fea0003900000 */
[----:B------:R-:W4:Y:S02]  /*b9b0*/  @!P0 SYNCS.PHASECHK.TRANS64 P0, [R87+URZ+0xd0], R0 ;  /* 0x0000d000570085a7 */ /* 0x000f2400080010ff */
[----:B----4-:R-:W-:Y:S05]  /*b9c0*/  @!P0 BRA `(.L_x_96) ;  /* 0xfffffffc00f08947 */ /* 0x010fea000383ffff */
[----:B------:R-:W-:Y:S05]  /*b9d0*/  BRA `(.L_x_95) ;  /* 0xffffffa400047947 */ /* 0x000fea000383ffff */
.L_x_105:
[----:B--2---:R2:W4:Y:S02]  /*b9e0*/  SYNCS.PHASECHK.TRANS64.TRYWAIT P0, [R3+URZ+0x60], R0 ;  /* 0x00006000030075a7 */ /* 0x00452400080011ff */
[----:B----4-:R-:W-:Y:S05]  /*b9f0*/  @!P0 NANOSLEEP.SYNCS 0x989680 ;  /* 0x009896800000895d */ /* 0x010fea0003900000 */
[----:B------:R-:W4:Y:S02]  /*ba00*/  @!P0 SYNCS.PHASECHK.TRANS64 P0, [R3+URZ+0x60], R0 ;  /* 0x00006000030085a7 */ /* 0x000f2400080010ff */
[----:B----4-:R-:W-:Y:S05]  /*ba10*/  @!P0 BRA `(.L_x_105) ;  /* 0xfffffffc00f08947 */ /* 0x010fea000383ffff */
[----:B------:R-:W-:Y:S05]  /*ba20*/  BRA `(.L_x_104) ;  /* 0xffffffb400b07947 */ /* 0x000fea000383ffff */
.L_x_113:
[----:B-1----:R1:W4:Y:S02]  /*ba30*/  SYNCS.PHASECHK.TRANS64.TRYWAIT P0, [R0+URZ+0x60], R7 ;  /* 0x00006007000075a7 */ /* 0x00232400080011ff */
[----:B----4-:R-:W-:Y:S05]  /*ba40*/  @!P0 NANOSLEEP.SYNCS 0x989680 ;  /* 0x009896800000895d */ /* 0x010fea0003900000 */
[----:B------:R-:W4:Y:S02]  /*ba50*/  @!P0 SYNCS.PHASECHK.TRANS64 P0, [R0+URZ+0x60], R7 ;  /* 0x00006007000085a7 */ /* 0x000f2400080010ff */
[----:B----4-:R-:W-:Y:S05]  /*ba60*/  @!P0 BRA `(.L_x_113) ;  /* 0xfffffffc00f08947 */ /* 0x010fea000383ffff */
[----:B------:R-:W-:Y:S05]  /*ba70*/  BRA `(.L_x_112) ;  /* 0xffffffc800a47947 */ /* 0x000fea000383ffff */
.L_x_121:
[----:B-1----:R1:W2:Y:S02]  /*ba80*/  SYNCS.PHASECHK.TRANS64.TRYWAIT P0, [R3+URZ+0x60], R0 ;  /* 0x00006000030075a7 */ /* 0x0022a400080011ff */
[----:B--2---:R-:W-:Y:S05]  /*ba90*/  @!P0 NANOSLEEP.SYNCS 0x989680 ;  /* 0x009896800000895d */ /* 0x004fea0003900000 */
[----:B------:R-:W2:Y:S02]  /*baa0*/  @!P0 SYNCS.PHASECHK.TRANS64 P0, [R3+URZ+0x60], R0 ;  /* 0x00006000030085a7 */ /* 0x000ea400080010ff */
[----:B--2---:R-:W-:Y:S05]  /*bab0*/  @!P0 BRA `(.L_x_121) ;  /* 0xfffffffc00f08947 */ /* 0x004fea000383ffff */
[----:B------:R-:W-:Y:S05]  /*bac0*/  BRA `(.L_x_120) ;  /* 0xffffffdc00987947 */ /* 0x000fea000383ffff */
        .weak           $__internal_0_$__cuda_sm10x_tcgen05_guardrail_trap_col_being_dealloced_not_returned_by_alloc
        .type           $__internal_0_$__cuda_sm10x_tcgen05_guardrail_trap_col_being_dealloced_not_returned_by_alloc,@function
        .size           $__internal_0_$__cuda_sm10x_tcgen05_guardrail_trap_col_being_dealloced_not_returned_by_alloc,($__internal_1_$__cuda_sm10x_tcgen05_guardrail_trap_phase_invalid_during_alloc - $__internal_0_$__cuda_sm10x_tcgen05_guardrail_trap_col_being_dealloced_not_returned_by_alloc)
$__internal_0_$__cuda_sm10x_tcgen05_guardrail_trap_col_being_dealloced_not_returned_by_alloc:
[----:B------:R-:W-:Y:S05]  /*bad0*/  BPT.TRAP 0x1 ;  /* 0x000000040000795c */ /* 0x000fea0000300000 */
[----:B------:R-:W-:-:S04]  /*bae0*/  HFMA2 R3, -RZ, RZ, 0, 0 ;  /* 0x00000000ff037431 */ /* 0x000fc800000001ff */
[----:B------:R-:W-:Y:S05]  /*baf0*/  RET.REL.NODEC R2 `(_ZN7cutlass13device_kernelINS_4gemm6kernel13GemmUniversalIN4cute5tupleIJiiiiEEENS1_10collective13CollectiveMmaINS1_35MainloopSm100TmaUmmaWarpSpecializedILi6ELi2ELi2ENS5_IJNS4_1CILi1EEESB_SB_EEEEENS5_IJNSA_ILi128EEENSA_ILi256EEENSA_ILi32EEEEEENS_10bfloat16_tENS5_IJlSB_lEEESI_NS5_IJSB_llEEENS4_8TiledMMAINS4_8MMA_AtomIJNS4_20SM100_MMA_F16BF16_SSISI_SI_fLi128ELi256ELNS4_4UMMA5MajorE0ELSP_1ELNSO_7ScaleInE0ELSQ_0EEEEEENS4_6LayoutISC_NS5_IJNSA_ILi0EEESU_SU_EEEEENS5_IJNS4_10UnderscoreESX_SX_EEEEENS4_13SM90_TMA_LOADENS4_14ComposedLayoutINS4_7SwizzleILi2ELi4ELi3EEENS4_18smem_ptr_flag_bitsILi16EEENST_INS5_IJNSA_ILi8EEESG_EEENS5_IJSG_SB_EEEEEEEvNS4_8identityES10_NS11_INS12_ILi3ELi4ELi3EEES15_NST_INS5_IJNSA_ILi64EEES16_EEENS5_IJSB_S1D_EEEEEEEvS1B_EENS_8epilogue10collective18CollectiveEpilogueINS1J_23Sm100TmaWarpSpecializedILi4ELi2ELi64ELb1ELb0EEEJSH_NS5_IJNST_ISE_SB_EENST_IS1D_SB_EEEEESI_SJ_SI_SJ_NS1J_6fusion15FusionCallbacksIS1N_NS1R_17LinearCombinationISI_fSI_fLNS_15FloatRoundStyleE2EEESH_S1Q_JEEENS4_5SM1004TMEM4LOAD26SM100_TMEM_LOAD_32dp32b64xES10_NS11_IS1C_S15_NST_INS5_IJS16_S1D_EEENS5_IJS1D_SB_EEEEEEENS4_39AutoVectorizingCopyWithAssumedAlignmentILi128EEENS4_14SM90_TMA_STOREES24_S26_S26_EEEvvEEEEvNT_6ParamsE) ;  /* 0xffffff4402407950 */ /* 0x000fea0003c3ffff */
        .weak           $__internal_1_$__cuda_sm10x_tcgen05_guardrail_trap_phase_invalid_during_alloc
        .type           $__internal_1_$__cuda_sm10x_tcgen05_guardrail_trap_phase_invalid_during_alloc,@function
        .size           $__internal_1_$__cuda_sm10x_tcgen05_guardrail_trap_phase_invalid_during_alloc,($__internal_2_$__cuda_sm10x_tcgen05_guardrail_trap_unallocated_columns_being_dealloced - $__internal_1_$__cuda_sm10x_tcgen05_guardrail_trap_phase_invalid_during_alloc)
$__internal_1_$__cuda_sm10x_tcgen05_guardrail_trap_phase_invalid_during_alloc:
[----:B------:R-:W-:Y:S05]  /*bb00*/  BPT.TRAP 0x1 ;  /* 0x000000040000795c */ /* 0x000fea0000300000 */
[----:B------:R-:W-:-:S04]  /*bb10*/  MOV R3, 0x0 ;  /* 0x0000000000037802 */ /* 0x000fc80000000f00 */
[----:B------:R-:W-:Y:S05]  /*bb20*/  RET.REL.NODEC R2 `(_ZN7cutlass13device_kernelINS_4gemm6kernel13GemmUniversalIN4cute5tupleIJiiiiEEENS1_10collective13CollectiveMmaINS1_35MainloopSm100TmaUmmaWarpSpecializedILi6ELi2ELi2ENS5_IJNS4_1CILi1EEESB_SB_EEEEENS5_IJNSA_ILi128EEENSA_ILi256EEENSA_ILi32EEEEEENS_10bfloat16_tENS5_IJlSB_lEEESI_NS5_IJSB_llEEENS4_8TiledMMAINS4_8MMA_AtomIJNS4_20SM100_MMA_F16BF16_SSISI_SI_fLi128ELi256ELNS4_4UMMA5MajorE0ELSP_1ELNSO_7ScaleInE0ELSQ_0EEEEEENS4_6LayoutISC_NS5_IJNSA_ILi0EEESU_SU_EEEEENS5_IJNS4_10UnderscoreESX_SX_EEEEENS4_13SM90_TMA_LOADENS4_14ComposedLayoutINS4_7SwizzleILi2ELi4ELi3EEENS4_18smem_ptr_flag_bitsILi16EEENST_INS5_IJNSA_ILi8EEESG_EEENS5_IJSG_SB_EEEEEEEvNS4_8identityES10_NS11_INS12_ILi3ELi4ELi3EEES15_NST_INS5_IJNSA_ILi64EEES16_EEENS5_IJSB_S1D_EEEEEEEvS1B_EENS_8epilogue10collective18CollectiveEpilogueINS1J_23Sm100TmaWarpSpecializedILi4ELi2ELi64ELb1ELb0EEEJSH_NS5_IJNST_ISE_SB_EENST_IS1D_SB_EEEEESI_SJ_SI_SJ_NS1J_6fusion15FusionCallbacksIS1N_NS1R_17LinearCombinationISI_fSI_fLNS_15FloatRoundStyleE2EEESH_S1Q_JEEENS4_5SM1004TMEM4LOAD26SM100_TMEM_LOAD_32dp32b64xES10_NS11_IS1C_S15_NST_INS5_IJS16_S1D_EEENS5_IJS1D_SB_EEEEEEENS4_39AutoVectorizingCopyWithAssumedAlignmentILi128EEENS4_14SM90_TMA_STOREES24_S26_S26_EEEvvEEEEvNT_6ParamsE) ;  /* 0xffffff4402347950 */ /* 0x000fea0003c3ffff */
        .weak           $__internal_2_$__cuda_sm10x_tcgen05_guardrail_trap_unallocated_columns_being_dealloced
        .type           $__internal_2_$__cuda_sm10x_tcgen05_guardrail_trap_unallocated_columns_being_dealloced,@function
        .size           $__internal_2_$__cuda_sm10x_tcgen05_guardrail_trap_unallocated_columns_being_dealloced,(.L_x_176 - $__internal_2_$__cuda_sm10x_tcgen05_guardrail_trap_unallocated_columns_being_dealloced)
$__internal_2_$__cuda_sm10x_tcgen05_guardrail_trap_unallocated_columns_being_dealloced:
[----:B------:R-:W-:Y:S05]  /*bb30*/  BPT.TRAP 0x1 ;  /* 0x000000040000795c */ /* 0x000fea0000300000 */
[----:B------:R-:W-:-:S04]  /*bb40*/  HFMA2 R3, -RZ, RZ, 0, 0 ;  /* 0x00000000ff037431 */ /* 0x000fc800000001ff */
[----:B------:R-:W-:Y:S05]  /*bb50*/  RET.REL.NODEC R2 `(_ZN7cutlass13device_kernelINS_4gemm6kernel13GemmUniversalIN4cute5tupleIJiiiiEEENS1_10collective13CollectiveMmaINS1_35MainloopSm100TmaUmmaWarpSpecializedILi6ELi2ELi2ENS5_IJNS4_1CILi1EEESB_SB_EEEEENS5_IJNSA_ILi128EEENSA_ILi256EEENSA_ILi32EEEEEENS_10bfloat16_tENS5_IJlSB_lEEESI_NS5_IJSB_llEEENS4_8TiledMMAINS4_8MMA_AtomIJNS4_20SM100_MMA_F16BF16_SSISI_SI_fLi128ELi256ELNS4_4UMMA5MajorE0ELSP_1ELNSO_7ScaleInE0ELSQ_0EEEEEENS4_6LayoutISC_NS5_IJNSA_ILi0EEESU_SU_EEEEENS5_IJNS4_10UnderscoreESX_SX_EEEEENS4_13SM90_TMA_LOADENS4_14ComposedLayoutINS4_7SwizzleILi2ELi4ELi3EEENS4_18smem_ptr_flag_bitsILi16EEENST_INS5_IJNSA_ILi8EEESG_EEENS5_IJSG_SB_EEEEEEEvNS4_8identityES10_NS11_INS12_ILi3ELi4ELi3EEES15_NST_INS5_IJNSA_ILi64EEES16_EEENS5_IJSB_S1D_EEEEEEEvS1B_EENS_8epilogue10collective18CollectiveEpilogueINS1J_23Sm100TmaWarpSpecializedILi4ELi2ELi64ELb1ELb0EEEJSH_NS5_IJNST_ISE_SB_EENST_IS1D_SB_EEEEESI_SJ_SI_SJ_NS1J_6fusion15FusionCallbacksIS1N_NS1R_17LinearCombinationISI_fSI_fLNS_15FloatRoundStyleE2EEESH_S1Q_JEEENS4_5SM1004TMEM4LOAD26SM100_TMEM_LOAD_32dp32b64xES10_NS11_IS1C_S15_NST_INS5_IJS16_S1D_EEENS5_IJS1D_SB_EEEEEEENS4_39AutoVectorizingCopyWithAssumedAlignmentILi128EEENS4_14SM90_TMA_STOREES24_S26_S26_EEEvvEEEEvNT_6ParamsE) ;  /* 0xffffff4402287950 */ /* 0x000fea0003c3ffff */
.L_x_175:
[----:B------:R-:W-:-:S00]  /*bb60*/  BRA `(.L_x_175) ;  /* 0xfffffffc00fc7947 */ /* 0x000fc0000383ffff */
[----:B------:R-:W-:-:S00]  /*bb70*/  NOP ;  /* 0x0000000000007918 */ /* 0x000fc00000000000 */
        /* <DEDUP_REMOVED lines=8> */
.L_x_176:


//--------------------- .nv.global.init           --------------------------
	.section	.nv.global.init,"aw",@progbits
.nv.global.init:
	.type		$str$27,@object
	.size		$str$27,($str$28 - $str$27)
$str$27:
        /*0000*/ 	.byte	0x28, 0x61, 0x64, 0x64, 0x72, 0x65, 0x73, 0x73, 0x20, 0x26, 0x20, 0x6d, 0x61, 0x73, 0x6b, 0x29
        /*0010*/ 	.byte	0x20, 0x3d, 0x3d, 0x20, 0x30, 0x00
	.type		$str$28,@object
	.size		$str$28,($str$26 - $str$28)
$str$28:
        /*0016*/ 	.byte	0x2f, 0x74, 0x6d, 0x70, 0x2f, 0x63, 0x75, 0x74, 0x6c, 0x61, 0x73, 0x73, 0x5f, 0x73, 0x77, 0x65
        /*0026*/ 	.byte	0x65, 0x70, 0x5f, 0x73, 0x72, 0x63, 0x2f, 0x69, 0x6e, 0x63, 0x6c, 0x75, 0x64, 0x65, 0x2f, 0x63
        /*0036*/ 	.byte	0x75, 0x74, 0x65, 0x2f, 0x70, 0x6f, 0x69, 0x6e, 0x74, 0x65, 0x72, 0x5f, 0x66, 0x6c, 0x61, 0x67
        /*0046*/ 	.byte	0x67, 0x65, 0x64, 0x2e, 0x68, 0x70, 0x70, 0x00
	.type		$str$26,@object
	.size		$str$26,($str$25 - $str$26)
$str$26:
        /*004e*/ 	.byte	0x2f, 0x74, 0x6d, 0x70, 0x2f, 0x63, 0x75, 0x74, 0x6c, 0x61, 0x73, 0x73, 0x5f, 0x73, 0x77, 0x65
        /*005e*/ 	.byte	0x65, 0x70, 0x5f, 0x73, 0x72, 0x63, 0x2f, 0x69, 0x6e, 0x63, 0x6c, 0x75, 0x64, 0x65, 0x2f, 0x63
        /*006e*/ 	.byte	0x75, 0x74, 0x65, 0x2f, 0x61, 0x74, 0x6f, 0x6d, 0x2f, 0x63, 0x6f, 0x70, 0x79, 0x5f, 0x74, 0x72
        /*007e*/ 	.byte	0x61, 0x69, 0x74, 0x73, 0x5f, 0x73, 0x6d, 0x31, 0x30, 0x30, 0x2e, 0x68, 0x70, 0x70, 0x00
	.type		$str$25,@object
	.size		$str$25,(__unnamed_1 - $str$25)
$str$25:
        /*008d*/ 	.byte	0x28, 0x28, 0x75, 0x69, 0x6e, 0x74, 0x33, 0x32, 0x5f, 0x74, 0x28, 0x74, 0x68, 0x72, 0x65, 0x61
        /*009d*/ 	.byte	0x64, 0x49, 0x64, 0x78, 0x2e, 0x78, 0x29, 0x20, 0x2f, 0x20, 0x33, 0x32, 0x29, 0x20, 0x25, 0x20
        /*00ad*/ 	.byte	0x34, 0x29, 0x20, 0x3d, 0x3d, 0x20, 0x28, 0x28, 0x28, 0x74, 0x6d, 0x65, 0x6d, 0x5f, 0x61, 0x64
        /*00bd*/ 	.byte	0x64, 0x72, 0x20, 0x3e, 0x3e, 0x20, 0x31, 0x36, 0x29, 0x20, 0x2f, 0x20, 0x33, 0x32, 0x29, 0x20
        /*00cd*/ 	.byte	0x25, 0x20, 0x34, 0x29, 0x00
	.type		__unnamed_1,@object
	.size		__unnamed_1,(__unnamed_2 - __unnamed_1)
__unnamed_1:
        /*00d2*/ 	.byte	0x61, 0x75, 0x74, 0x6f, 0x20, 0x63, 0x75, 0x74, 0x65, 0x3a, 0x3a, 0x61, 0x73, 0x5f, 0x70, 0x6f
        /* <DEDUP_REMOVED lines=24> */
        /*0262*/ 	.byte	0x38, 0x31, 0x39, 0x32, 0x3e, 0x3e, 0x3e, 0x3e, 0x5d, 0x00
	.type		__unnamed_2,@object
	.size		__unnamed_2,(.L_2 - __unnamed_2)
__unnamed_2:
        /* <DEDUP_REMOVED lines=43> */
        /*051c*/ 	.byte	0x74, 0x65, 0x3a, 0x3a, 0x43, 0x3c, 0x30, 0x3e, 0x3e, 0x3e, 0x3e, 0x5d, 0x00
.L_2:


//--------------------- .nv.shared._ZN7cutlass13device_kernelINS_4gemm6kernel13GemmUniversalIN4cute5tupleIJiiiiEEENS1_10collective13CollectiveMmaINS1_35MainloopSm100TmaUmmaWarpSpecializedILi6ELi2ELi2ENS5_IJNS4_1CILi1EEESB_SB_EEEEENS5_IJNSA_ILi128EEENSA_ILi256EEENSA_ILi32EEEEEENS_10bfloat16_tENS5_IJlSB_lEEESI_NS5_IJSB_llEEENS4_8TiledMMAINS4_8MMA_AtomIJNS4_20SM100_MMA_F16BF16_SSISI_SI_fLi128ELi256ELNS4_4UMMA5MajorE0ELSP_1ELNSO_7ScaleInE0ELSQ_0EEEEEENS4_6LayoutISC_NS5_IJNSA_ILi0EEESU_SU_EEEEENS5_IJNS4_10UnderscoreESX_SX_EEEEENS4_13SM90_TMA_LOADENS4_14ComposedLayoutINS4_7SwizzleILi2ELi4ELi3EEENS4_18smem_ptr_flag_bitsILi16EEENST_INS5_IJNSA_ILi8EEESG_EEENS5_IJSG_SB_EEEEEEEvNS4_8identityES10_NS11_INS12_ILi3ELi4ELi3EEES15_NST_INS5_IJNSA_ILi64EEES16_EEENS5_IJSB_S1D_EEEEEEEvS1B_EENS_8epilogue10collective18CollectiveEpilogueINS1J_23Sm100TmaWarpSpecializedILi4ELi2ELi64ELb1ELb0EEEJSH_NS5_IJNST_ISE_SB_EENST_IS1D_SB_EEEEESI_SJ_SI_SJ_NS1J_6fusion15FusionCallbacksIS1N_NS1R_17LinearCombinationISI_fSI_fLNS_15FloatRoundStyleE2EEESH_S1Q_JEEENS4_5SM1004TMEM4LOAD26SM100_TMEM_LOAD_32dp32b64xES10_NS11_IS1C_S15_NST_INS5_IJS16_S1D_EEENS5_IJS1D_SB_EEEEEEENS4_39AutoVectorizingCopyWithAssumedAlignmentILi128EEENS4_14SM90_TMA_STOREES24_S26_S26_EEEvvEEEEvNT_6ParamsE --------------------------
	.section	.nv.shared._ZN7cutlass13device_kernelINS_4gemm6kernel13GemmUniversalIN4cute5tupleIJiiiiEEENS1_10collective13CollectiveMmaINS1_35MainloopSm100TmaUmmaWarpSpecializedILi6ELi2ELi2ENS5_IJNS4_1CILi1EEESB_SB_EEEEENS5_IJNSA_ILi128EEENSA_ILi256EEENSA_ILi32EEEEEENS_10bfloat16_tENS5_IJlSB_lEEESI_NS5_IJSB_llEEENS4_8TiledMMAINS4_8MMA_AtomIJNS4_20SM100_MMA_F16BF16_SSISI_SI_fLi128ELi256ELNS4_4UMMA5MajorE0ELSP_1ELNSO_7ScaleInE0ELSQ_0EEEEEENS4_6LayoutISC_NS5_IJNSA_ILi0EEESU_SU_EEEEENS5_IJNS4_10UnderscoreESX_SX_EEEEENS4_13SM90_TMA_LOADENS4_14ComposedLayoutINS4_7SwizzleILi2ELi4ELi3EEENS4_18smem_ptr_flag_bitsILi16EEENST_INS5_IJNSA_ILi8EEESG_EEENS5_IJSG_SB_EEEEEEEvNS4_8identityES10_NS11_INS12_ILi3ELi4ELi3EEES15_NST_INS5_IJNSA_ILi64EEES16_EEENS5_IJSB_S1D_EEEEEEEvS1B_EENS_8epilogue10collective18CollectiveEpilogueINS1J_23Sm100TmaWarpSpecializedILi4ELi2ELi64ELb1ELb0EEEJSH_NS5_IJNST_ISE_SB_EENST_IS1D_SB_EEEEESI_SJ_SI_SJ_NS1J_6fusion15FusionCallbacksIS1N_NS1R_17LinearCombinationISI_fSI_fLNS_15FloatRoundStyleE2EEESH_S1Q_JEEENS4_5SM1004TMEM4LOAD26SM100_TMEM_LOAD_32dp32b64xES10_NS11_IS1C_S15_NST_INS5_IJS16_S1D_EEENS5_IJS1D_SB_EEEEEEENS4_39AutoVectorizingCopyWithAssumedAlignmentILi128EEENS4_14SM90_TMA_STOREES24_S26_S26_EEEvvEEEEvNT_6ParamsE,"aw",@nobits
	.sectionflags	@""
	.align	16
	.zero		1024


//--------------------- .nv.shared.reserved.0     --------------------------
	.section	.nv.shared.reserved.0,"aw",@nobits
	.weak		__nv_reservedSMEM_offset_0_alias
	.size		__nv_reservedSMEM_offset_0_alias, 0, 64
	.other		__nv_reservedSMEM_offset_0_alias,@"STO_CUDA_RESERVED_SHARED STV_DEFAULT"
__nv_reservedSMEM_offset_0_alias:
	.zero		0
.nv.shared.reserved.0:
	.zero		64
	.weak		__nv_reservedSMEM_tcgen05_partition
	.type		__nv_reservedSMEM_tcgen05_partition,@object
	.size		__nv_reservedSMEM_tcgen05_partition,(.L_0 - __nv_reservedSMEM_tcgen05_partition)
__nv_reservedSMEM_tcgen05_partition:
	.zero		32
.L_0:


//--------------------- .nv.global                --------------------------
	.section	.nv.global,"aw",@nobits
.nv.global:
	.type		_ZN40_INTERNAL_04772392_4_k_cu_4233ef5c_344374cute1_E,@object
	.size		_ZN40_INTERNAL_04772392_4_k_cu_4233ef5c_344374cute1_E,(_ZN40_INTERNAL_04772392_4_k_cu_4233ef5c_344374cuda3std3__45__cpo6cbeginE - _ZN40_INTERNAL_04772392_4_k_cu_4233ef5c_344374cute1_E)
_ZN40_INTERNAL_04772392_4_k_cu_4233ef5c_344374cute1_E:
	.zero		1
	.type		_ZN40_INTERNAL_04772392_4_k_cu_4233ef5c_344374cuda3std3__45__cpo6cbeginE,@object
	.size		_ZN40_INTERNAL_04772392_4_k_cu_4233ef5c_344374cuda3std3__45__cpo6cbeginE,(_ZN40_INTERNAL_04772392_4_k_cu_4233ef5c_344374cuda3std3__48in_placeE - _ZN40_INTERNAL_04772392_4_k_cu_4233ef5c_344374cuda3std3__45__cpo6cbeginE)
_ZN40_INTERNAL_04772392_4_k_cu_4233ef5c_344374cuda3std3__45__cpo6cbeginE:
	.zero		1
	.type		_ZN40_INTERNAL_04772392_4_k_cu_4233ef5c_344374cuda3std3__48in_placeE,@object
	.size		_ZN40_INTERNAL_04772392_4_k_cu_4233ef5c_344374cuda3std3__48in_placeE,(_ZN40_INTERNAL_04772392_4_k_cu_4233ef5c_344374cuda3std6ranges3__45__cpo9iter_moveE - _ZN40_INTERNAL_04772392_4_k_cu_4233ef5c_344374cuda3std3__48in_placeE)
_ZN40_INTERNAL_04772392_4_k_cu_4233ef5c_344374cuda3std3__48in_placeE:
	.zero		1
	.type		_ZN40_INTERNAL_04772392_4_k_cu_4233ef5c_344374cuda3std6ranges3__45__cpo9iter_moveE,@object
	.size		_ZN40_INTERNAL_04772392_4_k_cu_4233ef5c_344374cuda3std6ranges3__45__cpo9iter_moveE,(_ZN40_INTERNAL_04772392_4_k_cu_4233ef5c_344374cuda3std3__45__cpo5beginE - _ZN40_INTERNAL_04772392_4_k_cu_4233ef5c_344374cuda3std6ranges3__45__cpo9iter_moveE)
_ZN40_INTERNAL_04772392_4_k_cu_4233ef5c_344374cuda3std6ranges3__45__cpo9iter_moveE:
	.zero		1
	.type		_ZN40_INTERNAL_04772392_4_k_cu_4233ef5c_344374cuda3std3__45__cpo5beginE,@object
	.size		_ZN40_INTERNAL_04772392_4_k_cu_4233ef5c_344374cuda3std3__45__cpo5beginE,(_ZN40_INTERNAL_04772392_4_k_cu_4233ef5c_344374cuda3std3__442_GLOBAL__N__04772392_4_k_cu_4233ef5c_344376ignoreE - _ZN40_INTERNAL_04772392_4_k_cu_4233ef5c_344374cuda3std3__45__cpo5beginE)
_ZN40_INTERNAL_04772392_4_k_cu_4233ef5c_344374cuda3std3__45__cpo5beginE:
	.zero		1
	.type		_ZN40_INTERNAL_04772392_4_k_cu_4233ef5c_344374cuda3std3__442_GLOBAL__N__04772392_4_k_cu_4233ef5c_344376ignoreE,@object
	.size		_ZN40_INTERNAL_04772392_4_k_cu_4233ef5c_344374cuda3std3__442_GLOBAL__N__04772392_4_k_cu_4233ef5c_344376ignoreE,(_ZN40_INTERNAL_04772392_4_k_cu_4233ef5c_344374cute7productE - _ZN40_INTERNAL_04772392_4_k_cu_4233ef5c_344374cuda3std3__442_GLOBAL__N__04772392_4_k_cu_4233ef5c_344376ignoreE)
_ZN40_INTERNAL_04772392_4_k_cu_4233ef5c_344374cuda3std3__442_GLOBAL__N__04772392_4_k_cu_4233ef5c_344376ignoreE:
	.zero		1
	.type		_ZN40_INTERNAL_04772392_4_k_cu_4233ef5c_344374cute7productE,@object
	.size		_ZN40_INTERNAL_04772392_4_k_cu_4233ef5c_344374cute7productE,(_ZN40_INTERNAL_04772392_4_k_cu_4233ef5c_344374cuda3std3__45__cpo3endE - _ZN40_INTERNAL_04772392_4_k_cu_4233ef5c_344374cute7productE)
_ZN40_INTERNAL_04772392_4_k_cu_4233ef5c_344374cute7productE:
	.zero		1
	.type		_ZN40_INTERNAL_04772392_4_k_cu_4233ef5c_344374cuda3std3__45__cpo3endE,@object
	.size		_ZN40_INTERNAL_04772392_4_k_cu_4233ef5c_344374cuda3std3__45__cpo3endE,(_ZN40_INTERNAL_04772392_4_k_cu_4233ef5c_344374cuda3std3__419piecewise_constructE - _ZN40_INTERNAL_04772392_4_k_cu_4233ef5c_344374cuda3std3__45__cpo3endE)
_ZN40_INTERNAL_04772392_4_k_cu_4233ef5c_344374cuda3std3__45__cpo3endE:
	.zero		1
	.type		_ZN40_INTERNAL_04772392_4_k_cu_4233ef5c_344374cuda3std3__419piecewise_constructE,@object
	.size		_ZN40_INTERNAL_04772392_4_k_cu_4233ef5c_344374cuda3std3__419piecewise_constructE,(_ZN40_INTERNAL_04772392_4_k_cu_4233ef5c_344374cuda3std3__45__cpo4cendE - _ZN40_INTERNAL_04772392_4_k_cu_4233ef5c_344374cuda3std3__419piecewise_constructE)
_ZN40_INTERNAL_04772392_4_k_cu_4233ef5c_344374cuda3std3__419piecewise_constructE:
	.zero		1
	.type		_ZN40_INTERNAL_04772392_4_k_cu_4233ef5c_344374cuda3std3__45__cpo4cendE,@object
	.size		_ZN40_INTERNAL_04772392_4_k_cu_4233ef5c_344374cuda3std3__45__cpo4cendE,(_ZN40_INTERNAL_04772392_4_k_cu_4233ef5c_344374cuda3std6ranges3__45__cpo4swapE - _ZN40_INTERNAL_04772392_4_k_cu_4233ef5c_344374cuda3std3__45__cpo4cendE)
_ZN40_INTERNAL_04772392_4_k_cu_4233ef5c_344374cuda3std3__45__cpo4cendE:
	.zero		1
	.type		_ZN40_INTERNAL_04772392_4_k_cu_4233ef5c_344374cuda3std6ranges3__45__cpo4swapE,@object
	.size		_ZN40_INTERNAL_04772392_4_k_cu_4233ef5c_344374cuda3std6ranges3__45__cpo4swapE,(.L_10 - _ZN40_INTERNAL_04772392_4_k_cu_4233ef5c_344374cuda3std6ranges3__45__cpo4swapE)
_ZN40_INTERNAL_04772392_4_k_cu_4233ef5c_344374cuda3std6ranges3__45__cpo4swapE:
	.zero		1
.L_10:


//--------------------- .nv.constant0._ZN7cutlass13device_kernelINS_4gemm6kernel13GemmUniversalIN4cute5tupleIJiiiiEEENS1_10collective13CollectiveMmaINS1_35MainloopSm100TmaUmmaWarpSpecializedILi6ELi2ELi2ENS5_IJNS4_1CILi1EEESB_SB_EEEEENS5_IJNSA_ILi128EEENSA_ILi256EEENSA_ILi32EEEEEENS_10bfloat16_tENS5_IJlSB_lEEESI_NS5_IJSB_llEEENS4_8TiledMMAINS4_8MMA_AtomIJNS4_20SM100_MMA_F16BF16_SSISI_SI_fLi128ELi256ELNS4_4UMMA5MajorE0ELSP_1ELNSO_7ScaleInE0ELSQ_0EEEEEENS4_6LayoutISC_NS5_IJNSA_ILi0EEESU_SU_EEEEENS5_IJNS4_10UnderscoreESX_SX_EEEEENS4_13SM90_TMA_LOADENS4_14ComposedLayoutINS4_7SwizzleILi2ELi4ELi3EEENS4_18smem_ptr_flag_bitsILi16EEENST_INS5_IJNSA_ILi8EEESG_EEENS5_IJSG_SB_EEEEEEEvNS4_8identityES10_NS11_INS12_ILi3ELi4ELi3EEES15_NST_INS5_IJNSA_ILi64EEES16_EEENS5_IJSB_S1D_EEEEEEEvS1B_EENS_8epilogue10collective18CollectiveEpilogueINS1J_23Sm100TmaWarpSpecializedILi4ELi2ELi64ELb1ELb0EEEJSH_NS5_IJNST_ISE_SB_EENST_IS1D_SB_EEEEESI_SJ_SI_SJ_NS1J_6fusion15FusionCallbacksIS1N_NS1R_17LinearCombinationISI_fSI_fLNS_15FloatRoundStyleE2EEESH_S1Q_JEEENS4_5SM1004TMEM4LOAD26SM100_TMEM_LOAD_32dp32b64xES10_NS11_IS1C_S15_NST_INS5_IJS16_S1D_EEENS5_IJS1D_SB_EEEEEEENS4_39AutoVectorizingCopyWithAssumedAlignmentILi128EEENS4_14SM90_TMA_STOREES24_S26_S26_EEEvvEEEEvNT_6ParamsE --------------------------
	.section	.nv.constant0._ZN7cutlass13device_kernelINS_4gemm6kernel13GemmUniversalIN4cute5tupleIJiiiiEEENS1_10collective13CollectiveMmaINS1_35MainloopSm100TmaUmmaWarpSpecializedILi6ELi2ELi2ENS5_IJNS4_1CILi1EEESB_SB_EEEEENS5_IJNSA_ILi128EEENSA_ILi256EEENSA_ILi32EEEEEENS_10bfloat16_tENS5_IJlSB_lEEESI_NS5_IJSB_llEEENS4_8TiledMMAINS4_8MMA_AtomIJNS4_20SM100_MMA_F16BF16_SSISI_SI_fLi128ELi256ELNS4_4UMMA5MajorE0ELSP_1ELNSO_7ScaleInE0ELSQ_0EEEEEENS4_6LayoutISC_NS5_IJNSA_ILi0EEESU_SU_EEEEENS5_IJNS4_10UnderscoreESX_SX_EEEEENS4_13SM90_TMA_LOADENS4_14ComposedLayoutINS4_7SwizzleILi2ELi4ELi3EEENS4_18smem_ptr_flag_bitsILi16EEENST_INS5_IJNSA_ILi8EEESG_EEENS5_IJSG_SB_EEEEEEEvNS4_8identityES10_NS11_INS12_ILi3ELi4ELi3EEES15_NST_INS5_IJNSA_ILi64EEES16_EEENS5_IJSB_S1D_EEEEEEEvS1B_EENS_8epilogue10collective18CollectiveEpilogueINS1J_23Sm100TmaWarpSpecializedILi4ELi2ELi64ELb1ELb0EEEJSH_NS5_IJNST_ISE_SB_EENST_IS1D_SB_EEEEESI_SJ_SI_SJ_NS1J_6fusion15FusionCallbacksIS1N_NS1R_17LinearCombinationISI_fSI_fLNS_15FloatRoundStyleE2EEESH_S1Q_JEEENS4_5SM1004TMEM4LOAD26SM100_TMEM_LOAD_32dp32b64xES10_NS11_IS1C_S15_NST_INS5_IJS16_S1D_EEENS5_IJS1D_SB_EEEEEEENS4_39AutoVectorizingCopyWithAssumedAlignmentILi128EEENS4_14SM90_TMA_STOREES24_S26_S26_EEEvvEEEEvNT_6ParamsE,"a",@progbits
	.sectionflags	@""
	.align	4
.nv.constant0._ZN7cutlass13device_kernelINS_4gemm6kernel13GemmUniversalIN4cute5tupleIJiiiiEEENS1_10collective13CollectiveMmaINS1_35MainloopSm100TmaUmmaWarpSpecializedILi6ELi2ELi2ENS5_IJNS4_1CILi1EEESB_SB_EEEEENS5_IJNSA_ILi128EEENSA_ILi256EEENSA_ILi32EEEEEENS_10bfloat16_tENS5_IJlSB_lEEESI_NS5_IJSB_llEEENS4_8TiledMMAINS4_8MMA_AtomIJNS4_20SM100_MMA_F16BF16_SSISI_SI_fLi128ELi256ELNS4_4UMMA5MajorE0ELSP_1ELNSO_7ScaleInE0ELSQ_0EEEEEENS4_6LayoutISC_NS5_IJNSA_ILi0EEESU_SU_EEEEENS5_IJNS4_10UnderscoreESX_SX_EEEEENS4_13SM90_TMA_LOADENS4_14ComposedLayoutINS4_7SwizzleILi2ELi4ELi3EEENS4_18smem_ptr_flag_bitsILi16EEENST_INS5_IJNSA_ILi8EEESG_EEENS5_IJSG_SB_EEEEEEEvNS4_8identityES10_NS11_INS12_ILi3ELi4ELi3EEES15_NST_INS5_IJNSA_ILi64EEES16_EEENS5_IJSB_S1D_EEEEEEEvS1B_EENS_8epilogue10collective18CollectiveEpilogueINS1J_23Sm100TmaWarpSpecializedILi4ELi2ELi64ELb1ELb0EEEJSH_NS5_IJNST_ISE_SB_EENST_IS1D_SB_EEEEESI_SJ_SI_SJ_NS1J_6fusion15FusionCallbacksIS1N_NS1R_17LinearCombinationISI_fSI_fLNS_15FloatRoundStyleE2EEESH_S1Q_JEEENS4_5SM1004TMEM4LOAD26SM100_TMEM_LOAD_32dp32b64xES10_NS11_IS1C_S15_NST_INS5_IJS16_S1D_EEENS5_IJS1D_SB_EEEEEEENS4_39AutoVectorizingCopyWithAssumedAlignmentILi128EEENS4_14SM90_TMA_STOREES24_S26_S26_EEEvvEEEEvNT_6ParamsE:
	.zero		2944


//--------------------- SYMBOLS --------------------------

	.type		.nv.reservedSmem.offset0,@object
	.size		.nv.reservedSmem.offset0,0x4
	.type		.nv.reservedSmem.cap,@object
	.size		.nv.reservedSmem.cap,0x4
	.type		__assertfail,@function
